def matmul_kernel(
    a_ptr,
    b_ptr,
    c_ptr,
    M,
    N,
    K,
    stride_am,
    stride_ak,
    stride_bk,
    stride_bn,
    stride_cm,
    stride_cn,
    BLOCK_M: tl.constexpr,
    BLOCK_N: tl.constexpr,
    BLOCK_K: tl.constexpr,
    GROUP_M: tl.constexpr,
):
    pid = tl.program_id(axis=0)
    num_pid_m = tl.cdiv(M, BLOCK_M)
    num_pid_n = tl.cdiv(N, BLOCK_N)
    num_pid_in_group = GROUP_M * num_pid_n
    group_id = pid // num_pid_in_group
    first_pid_m = group_id * GROUP_M
    group_size_m = min(num_pid_m - first_pid_m, GROUP_M)
    pid_m = first_pid_m + ((pid % num_pid_in_group) % group_size_m)
    pid_n = (pid % num_pid_in_group) // group_size_m

    offs_am = (pid_m * BLOCK_M + tl.arange(0, BLOCK_M)) % M
    offs_bn = (pid_n * BLOCK_N + tl.arange(0, BLOCK_N)) % N
    offs_k = tl.arange(0, BLOCK_K)
    a_ptrs = a_ptr + offs_am[:, None] * stride_am + offs_k[None, :] * stride_ak
    b_ptrs = b_ptr + offs_k[:, None] * stride_bk + offs_bn[None, :] * stride_bn

    acc = tl.zeros((BLOCK_M, BLOCK_N), dtype=tl.float32)
    for kk in range(0, tl.cdiv(K, BLOCK_K)):
        a = tl.load(a_ptrs, mask=offs_k[None, :] < K - kk * BLOCK_K, other=0.0)
        b = tl.load(b_ptrs, mask=offs_k[:, None] < K - kk * BLOCK_K, other=0.0)
        acc = tl.dot(a, b, acc)
        a_ptrs += BLOCK_K * stride_ak
        b_ptrs += BLOCK_K * stride_bk

    c = acc.to(c_ptr.dtype.element_ty)
    offs_cm = pid_m * BLOCK_M + tl.arange(0, BLOCK_M)
    offs_cn = pid_n * BLOCK_N + tl.arange(0, BLOCK_N)
    c_ptrs = c_ptr + offs_cm[:, None] * stride_cm + offs_cn[None, :] * stride_cn
    mask = (offs_cm[:, None] < M) & (offs_cn[None, :] < N)
    tl.store(c_ptrs, c, mask=mask)

# config = {"BLOCK_K": 32, "BLOCK_M": 128, "BLOCK_N": 128, "GROUP_M": 8, "arch": "sm_90", "dtype": "fp32", "num_ctas": 1, "num_stages": 3, "num_warps": 8}
# arch = sm_90


// ===== COMPILED SASS (sm_90a) =====

	.target	sm_90a

	.elftype	@"ET_EXEC"


//--------------------- .note.nv.tkinfo           --------------------------
	.section	.note.nv.tkinfo,"",@"SHT_NOTE"
	.sectionflags	@"SHF_NOTE_NV_TKINFO"
	.tkinfo
        /*0018*/ 	.word	0x00000002
        /*0030*/ 	.string	""
        /*0030*/ 	.string	"ptxas"
        /*0030*/ 	.string	"Cuda compilation tools, release 13.0, V13.0.88"
        /*0030*/ 	.string	"Build cuda_13.0.r13.0/compiler.36424714_0"
        /*0030*/ 	.string	"-v  -suppress-debug-info  -lineinfo  -arch sm_90a "



//--------------------- .note.nv.cuinfo           --------------------------
	.section	.note.nv.cuinfo,"",@"SHT_NOTE"
	.sectionflags	@"SHF_NOTE_NV_CUINFO"
        /*0018*/ 	.short	0x0002
        /*001a*/ 	.short	0x005a
        /*001c*/ 	.short	0x0082
	.zero		2


//--------------------- .nv.info                  --------------------------
	.section	.nv.info,"",@"SHT_CUDA_INFO"
	.align	4


	//----- nvinfo : EIATTR_REGCOUNT
	.align		4
        /*0000*/ 	.byte	0x04, 0x2f
        /*0002*/ 	.short	(.L_1 - .L_0)
	.align		4
.L_0:
        /*0004*/ 	.word	index@(matmul_kernel)
        /*0008*/ 	.word	0x000000c2


	//----- nvinfo : EIATTR_FRAME_SIZE
	.align		4
.L_1:
        /*000c*/ 	.byte	0x04, 0x11
        /*000e*/ 	.short	(.L_3 - .L_2)
	.align		4
.L_2:
        /*0010*/ 	.word	index@(matmul_kernel)
        /*0014*/ 	.word	0x00000000


	//----- nvinfo : EIATTR_MIN_STACK_SIZE
	.align		4
.L_3:
        /*0018*/ 	.byte	0x04, 0x12
        /*001a*/ 	.short	(.L_5 - .L_4)
	.align		4
.L_4:
        /*001c*/ 	.word	index@(matmul_kernel)
        /*0020*/ 	.word	0x00000000
.L_5:


//--------------------- .nv.compat                --------------------------
	.section	.nv.compat,"",@"SHT_CUDA_COMPAT_INFO"
	.align	4
        /*0000*/ 	.byte	0x02, 0x09, 0x01, 0x00, 0x02, 0x02, 0x04, 0x00, 0x02, 0x05, 0x05, 0x00, 0x03, 0x07, 0x01, 0x01
        /*0010*/ 	.byte	0x02, 0x03, 0x00, 0x00, 0x02, 0x06, 0x01, 0x00, 0x04, 0x0b, 0x08, 0x00, 0x00, 0x00, 0x00, 0x00
        /*0020*/ 	.byte	0x00, 0x00, 0x00, 0x00


//--------------------- .nv.info.matmul_kernel    --------------------------
	.section	.nv.info.matmul_kernel,"",@"SHT_CUDA_INFO"
	.sectionflags	@""
	.align	4


	//----- nvinfo : EIATTR_CUDA_API_VERSION
	.align		4
        /*0000*/ 	.byte	0x04, 0x37
        /*0002*/ 	.short	(.L_7 - .L_6)
.L_6:
        /*0004*/ 	.word	0x00000082


	//----- nvinfo : EIATTR_KPARAM_INFO
	.align		4
.L_7:
        /*0008*/ 	.byte	0x04, 0x17
        /*000a*/ 	.short	(.L_9 - .L_8)
.L_8:
        /*000c*/ 	.word	0x00000000
        /*0010*/ 	.short	0x000d
        /*0012*/ 	.short	0x0048
        /*0014*/ 	.byte	0x00, 0xf4, 0x21, 0x00


	//----- nvinfo : EIATTR_KPARAM_INFO
	.align		4
.L_9:
        /*0018*/ 	.byte	0x04, 0x17
        /*001a*/ 	.short	(.L_11 - .L_10)
.L_10:
        /*001c*/ 	.word	0x00000000
        /*0020*/ 	.short	0x000c
        /*0022*/ 	.short	0x0040
        /*0024*/ 	.byte	0x00, 0xf4, 0x21, 0x00


	//----- nvinfo : EIATTR_KPARAM_INFO
	.align		4
.L_11:
        /*0028*/ 	.byte	0x04, 0x17
        /*002a*/ 	.short	(.L_13 - .L_12)
.L_12:
        /*002c*/ 	.word	0x00000000
        /*0030*/ 	.short	0x000b
        /*0032*/ 	.short	0x0038
        /*0034*/ 	.byte	0x00, 0xf0, 0x11, 0x00


	//----- nvinfo : EIATTR_KPARAM_INFO
	.align		4
.L_13:
        /*0038*/ 	.byte	0x04, 0x17
        /*003a*/ 	.short	(.L_15 - .L_14)
.L_14:
        /*003c*/ 	.word	0x00000000
        /*0040*/ 	.short	0x000a
        /*0042*/ 	.short	0x0034
        /*0044*/ 	.byte	0x00, 0xf0, 0x11, 0x00


	//----- nvinfo : EIATTR_KPARAM_INFO
	.align		4
.L_15:
        /*0048*/ 	.byte	0x04, 0x17
        /*004a*/ 	.short	(.L_17 - .L_16)
.L_16:
        /*004c*/ 	.word	0x00000000
        /*0050*/ 	.short	0x0009
        /*0052*/ 	.short	0x0030
        /*0054*/ 	.byte	0x00, 0xf0, 0x11, 0x00


	//----- nvinfo : EIATTR_KPARAM_INFO
	.align		4
.L_17:
        /*0058*/ 	.byte	0x04, 0x17
        /*005a*/ 	.short	(.L_19 - .L_18)
.L_18:
        /*005c*/ 	.word	0x00000000
        /*0060*/ 	.short	0x0008
        /*0062*/ 	.short	0x002c
        /*0064*/ 	.byte	0x00, 0xf0, 0x11, 0x00


	//----- nvinfo : EIATTR_KPARAM_INFO
	.align		4
.L_19:
        /*0068*/ 	.byte	0x04, 0x17
        /*006a*/ 	.short	(.L_21 - .L_20)
.L_20:
        /*006c*/ 	.word	0x00000000
        /*0070*/ 	.short	0x0007
        /*0072*/ 	.short	0x0028
        /*0074*/ 	.byte	0x00, 0xf0, 0x11, 0x00


	//----- nvinfo : EIATTR_KPARAM_INFO
	.align		4
.L_21:
        /*0078*/ 	.byte	0x04, 0x17
        /*007a*/ 	.short	(.L_23 - .L_22)
.L_22:
        /*007c*/ 	.word	0x00000000
        /*0080*/ 	.short	0x0006
        /*0082*/ 	.short	0x0024
        /*0084*/ 	.byte	0x00, 0xf0, 0x11, 0x00


	//----- nvinfo : EIATTR_KPARAM_INFO
	.align		4
.L_23:
        /*0088*/ 	.byte	0x04, 0x17
        /*008a*/ 	.short	(.L_25 - .L_24)
.L_24:
        /*008c*/ 	.word	0x00000000
        /*0090*/ 	.short	0x0005
        /*0092*/ 	.short	0x0020
        /*0094*/ 	.byte	0x00, 0xf0, 0x11, 0x00


	//----- nvinfo : EIATTR_KPARAM_INFO
	.align		4
.L_25:
        /*0098*/ 	.byte	0x04, 0x17
        /*009a*/ 	.short	(.L_27 - .L_26)
.L_26:
        /*009c*/ 	.word	0x00000000
        /*00a0*/ 	.short	0x0004
        /*00a2*/ 	.short	0x001c
        /*00a4*/ 	.byte	0x00, 0xf0, 0x11, 0x00


	//----- nvinfo : EIATTR_KPARAM_INFO
	.align		4
.L_27:
        /*00a8*/ 	.byte	0x04, 0x17
        /*00aa*/ 	.short	(.L_29 - .L_28)
.L_28:
        /*00ac*/ 	.word	0x00000000
        /*00b0*/ 	.short	0x0003
        /*00b2*/ 	.short	0x0018
        /*00b4*/ 	.byte	0x00, 0xf0, 0x11, 0x00


	//----- nvinfo : EIATTR_KPARAM_INFO
	.align		4
.L_29:
        /*00b8*/ 	.byte	0x04, 0x17
        /*00ba*/ 	.short	(.L_31 - .L_30)
.L_30:
        /*00bc*/ 	.word	0x00000000
        /*00c0*/ 	.short	0x0002
        /*00c2*/ 	.short	0x0010
        /*00c4*/ 	.byte	0x00, 0xf4, 0x21, 0x00


	//----- nvinfo : EIATTR_KPARAM_INFO
	.align		4
.L_31:
        /*00c8*/ 	.byte	0x04, 0x17
        /*00ca*/ 	.short	(.L_33 - .L_32)
.L_32:
        /*00cc*/ 	.word	0x00000000
        /*00d0*/ 	.short	0x0001
        /*00d2*/ 	.short	0x0008
        /*00d4*/ 	.byte	0x00, 0xf4, 0x21, 0x00


	//----- nvinfo : EIATTR_KPARAM_INFO
	.align		4
.L_33:
        /*00d8*/ 	.byte	0x04, 0x17
        /*00da*/ 	.short	(.L_35 - .L_34)
.L_34:
        /*00dc*/ 	.word	0x00000000
        /*00e0*/ 	.short	0x0000
        /*00e2*/ 	.short	0x0000
        /*00e4*/ 	.byte	0x00, 0xf4, 0x21, 0x00


	//----- nvinfo : EIATTR_SPARSE_MMA_MASK
	.align		4
.L_35:
        /*00e8*/ 	.byte	0x03, 0x50
        /*00ea*/ 	.short	0x0000


	//----- nvinfo : EIATTR_MAXREG_COUNT
	.align		4
        /*00ec*/ 	.byte	0x03, 0x1b
        /*00ee*/ 	.short	0x00ff


	//----- nvinfo : EIATTR_NUM_BARRIERS
	.align		4
        /*00f0*/ 	.byte	0x02, 0x4c
        /*00f2*/ 	.byte	0x01
	.zero		1


	//----- nvinfo : EIATTR_MERCURY_ISA_VERSION
	.align		4
        /*00f4*/ 	.byte	0x03, 0x5f
        /*00f6*/ 	.short	0x0101


	//----- nvinfo : EIATTR_EXIT_INSTR_OFFSETS
	.align		4
        /*00f8*/ 	.byte	0x04, 0x1c
        /*00fa*/ 	.short	(.L_37 - .L_36)


	//   ....[0]....
.L_36:
        /*00fc*/ 	.word	0x00006560


	//   ....[1]....
        /*0100*/ 	.word	0x00006580


	//----- nvinfo : EIATTR_REQNTID
	.align		4
.L_37:
        /*0104*/ 	.byte	0x04, 0x10
        /*0106*/ 	.short	(.L_39 - .L_38)
.L_38:
        /*0108*/ 	.word	0x00000100
        /*010c*/ 	.word	0x00000001
        /*0110*/ 	.word	0x00000001


	//----- nvinfo : EIATTR_CBANK_PARAM_SIZE
	.align		4
.L_39:
        /*0114*/ 	.byte	0x03, 0x19
        /*0116*/ 	.short	0x0050


	//----- nvinfo : EIATTR_PARAM_CBANK
	.align		4
        /*0118*/ 	.byte	0x04, 0x0a
        /*011a*/ 	.short	(.L_41 - .L_40)
	.align		4
.L_40:
        /*011c*/ 	.word	index@(.nv.constant0.matmul_kernel)
        /*0120*/ 	.short	0x0210
        /*0122*/ 	.short	0x0050


	//----- nvinfo : EIATTR_SW_WAR
	.align		4
.L_41:
        /*0124*/ 	.byte	0x04, 0x36
        /*0126*/ 	.short	(.L_43 - .L_42)
.L_42:
        /*0128*/ 	.word	0x00000008
.L_43:


//--------------------- .nv.callgraph             --------------------------
	.section	.nv.callgraph,"",@"SHT_CUDA_CALLGRAPH"
	.align	4
	.sectionentsize	8
	.align		4
        /*0000*/ 	.word	0x00000000
	.align		4
        /*0004*/ 	.word	0xffffffff
	.align		4
        /*0008*/ 	.word	0x00000000
	.align		4
        /*000c*/ 	.word	0xfffffffe
	.align		4
        /*0010*/ 	.word	0x00000000
	.align		4
        /*0014*/ 	.word	0xfffffffd
	.align		4
        /*0018*/ 	.word	0x00000000
	.align		4
        /*001c*/ 	.word	0xfffffffc


//--------------------- .text.matmul_kernel       --------------------------
	.section	.text.matmul_kernel,"ax",@progbits
	.align	128
        .global         matmul_kernel
        .type           matmul_kernel,@function
        .size           matmul_kernel,(.L_x_3 - matmul_kernel)
        .other          matmul_kernel,@"STO_CUDA_ENTRY STV_DEFAULT"
matmul_kernel:
.text.matmul_kernel:
[----:B------:R-:W-:Y:S08]  /*0000*/  LDC R1, c[0x0][0x28] ;  /* 0x00000a00ff017b82 */ /* 0x000ff00000000800 */
[----:B------:R-:W1:Y:S01]  /*0010*/  LDC.64 R2, c[0x0][0x228] ;  /* 0x00008a00ff027b82 */ /* 0x000e620000000a00 */
[----:B------:R-:W2:Y:S01]  /*0020*/  S2R R7, SR_CTAID.X ;  /* 0x0000000000077919 */ /* 0x000ea20000002500 */
[----:B------:R-:W-:Y:S01]  /*0030*/  ULDC.64 UR8, c[0x0][0x210] ;  /* 0x0000840000087ab9 */ /* 0x000fe20000000a00 */
[----:B------:R-:W-:Y:S01]  /*0040*/  ULDC UR5, c[0x0][0x240] ;  /* 0x0000900000057ab9 */ /* 0x000fe20000000800 */
[----:B------:R-:W-:Y:S01]  /*0050*/  ULDC.64 UR10, c[0x0][0x218] ;  /* 0x00008600000a7ab9 */ /* 0x000fe20000000a00 */
[----:B------:R-:W3:Y:S01]  /*0060*/  S2R R117, SR_TID.X ;  /* 0x0000000000757919 */ /* 0x000ee20000002100 */
[----:B------:R-:W-:Y:S01]  /*0070*/  UMOV UR4, 0x400 ;  /* 0x0000040000047882 */ /* 0x000fe20000000000 */
[----:B------:R-:W-:Y:S01]  /*0080*/  ULDC.64 UR14, c[0x0][0x208] ;  /* 0x00008200000e7ab9 */ /* 0x000fe20000000a00 */
[----:B------:R-:W4:Y:S01]  /*0090*/  S2UR UR7, SR_CgaCtaId ;  /* 0x00000000000779c3 */ /* 0x000f220000008800 */
[----:B-1----:R-:W-:Y:S01]  /*00a0*/  VIADD R0, R3, 0x7f ;  /* 0x0000007f03007836 */ /* 0x002fe20000000000 */
[----:B------:R-:W-:-:S02]  /*00b0*/  IABS R36, R3 ;  /* 0x0000000300247213 */ /* 0x000fc40000000000 */
[----:B------:R-:W-:Y:S02]  /*00c0*/  IABS R35, R2 ;  /* 0x0000000200237213 */ /* 0x000fe40000000000 */
[----:B------:R-:W-:Y:S01]  /*00d0*/  SHF.R.S32.HI R5, RZ, 0x1f, R0 ;  /* 0x0000001fff057819 */ /* 0x000fe20000011400 */
[----:B----4-:R-:W-:-:S03]  /*00e0*/  ULEA UR7, UR7, UR4, 0x18 ;  /* 0x0000000407077291 */ /* 0x010fc6000f8ec03f */
[----:B------:R-:W-:Y:S02]  /*00f0*/  LEA.HI R5, R5, R0, RZ, 0x7 ;  /* 0x0000000005057211 */ /* 0x000fe400078f38ff */
[----:B--2---:R-:W-:Y:S02]  /*0100*/  IABS R10, R7 ;  /* 0x00000007000a7213 */ /* 0x004fe40000000000 */
[----:B------:R-:W-:Y:S02]  /*0110*/  SHF.R.S32.HI R5, RZ, 0x7, R5 ;  /* 0x00000007ff057819 */ /* 0x000fe40000011405 */
[----:B---3--:R-:W-:-:S03]  /*0120*/  LOP3.LUT R100, R117, 0x1f, RZ, 0xc0, !PT ;  /* 0x0000001f75647812 */ /* 0x008fc600078ec0ff */
[----:B------:R-:W-:-:S05]  /*0130*/  IMAD.SHL.U32 R6, R5, 0x8, RZ ;  /* 0x0000000805067824 */ /* 0x000fca00078e00ff */
[-C--:B------:R-:W-:Y:S02]  /*0140*/  IABS R9, R6.reuse ;  /* 0x0000000600097213 */ /* 0x080fe40000000000 */
[----:B------:R-:W-:Y:S02]  /*0150*/  IABS R12, R6 ;  /* 0x00000006000c7213 */ /* 0x000fe40000000000 */
[----:B------:R-:W1:Y:S08]  /*0160*/  I2F.RP R0, R9 ;  /* 0x0000000900007306 */ /* 0x000e700000209400 */
[----:B-1----:R-:W1:Y:S02]  /*0170*/  MUFU.RCP R0, R0 ;  /* 0x0000000000007308 */ /* 0x002e640000001000 */
[----:B-1----:R-:W-:-:S02]  /*0180*/  VIADD R4, R0, 0xffffffe ;  /* 0x0ffffffe00047836 */ /* 0x002fc40000000000 */
[----:B------:R-:W-:-:S04]  /*0190*/  IMAD.MOV R0, RZ, RZ, -R12 ;  /* 0x000000ffff007224 */ /* 0x000fc800078e0a0c */
[----:B------:R1:W2:Y:S02]  /*01a0*/  F2I.FTZ.U32.TRUNC.NTZ R5, R4 ;  /* 0x0000000400057305 */ /* 0x0002a4000021f000 */
[----:B-1----:R-:W-:Y:S02]  /*01b0*/  IMAD.MOV.U32 R4, RZ, RZ, RZ ;  /* 0x000000ffff047224 */ /* 0x002fe400078e00ff */
[----:B--2---:R-:W-:-:S04]  /*01c0*/  IMAD.MOV R8, RZ, RZ, -R5 ;  /* 0x000000ffff087224 */ /* 0x004fc800078e0a05 */
[----:B------:R-:W-:Y:S02]  /*01d0*/  IMAD R11, R8, R9, RZ ;  /* 0x00000009080b7224 */ /* 0x000fe400078e02ff */
[----:B------:R-:W-:Y:S02]  /*01e0*/  IMAD.MOV.U32 R8, RZ, RZ, R10 ;  /* 0x000000ffff087224 */ /* 0x000fe400078e000a */
[----:B------:R-:W-:-:S06]  /*01f0*/  IMAD.HI.U32 R5, R5, R11, R4 ;  /* 0x0000000b05057227 */ /* 0x000fcc00078e0004 */
[----:B------:R-:W-:-:S04]  /*0200*/  IMAD.HI.U32 R5, R5, R8, RZ ;  /* 0x0000000805057227 */ /* 0x000fc800078e00ff */
[----:B------:R-:W-:-:S05]  /*0210*/  IMAD R0, R5, R0, R8 ;  /* 0x0000000005007224 */ /* 0x000fca00078e0208 */
[----:B------:R-:W-:-:S13]  /*0220*/  ISETP.GT.U32.AND P1, PT, R9, R0, PT ;  /* 0x000000000900720c */ /* 0x000fda0003f24070 */
[----:B------:R-:W-:Y:S02]  /*0230*/  @!P1 IMAD.IADD R0, R0, 0x1, -R9 ;  /* 0x0000000100009824 */ /* 0x000fe400078e0a09 */
[----:B------:R-:W-:Y:S01]  /*0240*/  @!P1 VIADD R5, R5, 0x1 ;  /* 0x0000000105059836 */ /* 0x000fe20000000000 */
[----:B------:R-:W-:Y:S02]  /*0250*/  ISETP.NE.AND P1, PT, R6, RZ, PT ;  /* 0x000000ff0600720c */ /* 0x000fe40003f25270 */
[----:B------:R-:W-:Y:S02]  /*0260*/  ISETP.GE.U32.AND P0, PT, R0, R9, PT ;  /* 0x000000090000720c */ /* 0x000fe40003f06070 */
[----:B------:R-:W-:-:S04]  /*0270*/  LOP3.LUT R0, R7, R6, RZ, 0x3c, !PT ;  /* 0x0000000607007212 */ /* 0x000fc800078e3cff */
[----:B------:R-:W-:Y:S01]  /*0280*/  ISETP.GE.AND P2, PT, R0, RZ, PT ;  /* 0x000000ff0000720c */ /* 0x000fe20003f46270 */
[----:B------:R-:W-:-:S06]  /*0290*/  VIADD R0, R2, 0x7f ;  /* 0x0000007f02007836 */ /* 0x000fcc0000000000 */
[----:B------:R-:W-:-:S04]  /*02a0*/  @P0 VIADD R5, R5, 0x1 ;  /* 0x0000000105050836 */ /* 0x000fc80000000000 */
[----:B------:R-:W-:Y:S01]  /*02b0*/  IMAD.MOV.U32 R4, RZ, RZ, R5 ;  /* 0x000000ffff047224 */ /* 0x000fe200078e0005 */
[----:B------:R-:W-:-:S03]  /*02c0*/  SHF.R.S32.HI R5, RZ, 0x1f, R0 ;  /* 0x0000001fff057819 */ /* 0x000fc60000011400 */
[----:B------:R-:W-:Y:S01]  /*02d0*/  @!P2 IMAD.MOV R4, RZ, RZ, -R4 ;  /* 0x000000ffff04a224 */ /* 0x000fe200078e0a04 */
[----:B------:R-:W-:Y:S02]  /*02e0*/  @!P1 LOP3.LUT R4, RZ, R6, RZ, 0x33, !PT ;  /* 0x00000006ff049212 */ /* 0x000fe400078e33ff */
[----:B------:R-:W-:-:S03]  /*02f0*/  LEA.HI R5, R5, R0, RZ, 0x7 ;  /* 0x0000000005057211 */ /* 0x000fc600078f38ff */
[----:B------:R-:W-:Y:S02]  /*0300*/  IMAD.SHL.U32 R18, R4, 0x8, RZ ;  /* 0x0000000804127824 */ /* 0x000fe400078e00ff */
[----:B------:R-:W-:-:S03]  /*0310*/  IMAD.MOV R4, RZ, RZ, -R4 ;  /* 0x000000ffff047224 */ /* 0x000fc600078e0a04 */
[----:B------:R-:W-:Y:S01]  /*0320*/  LEA.HI.SX32 R5, R5, -R18, 0x19 ;  /* 0x8000001205057211 */ /* 0x000fe200078fcaff */
[----:B------:R-:W-:Y:S02]  /*0330*/  IMAD R15, R6, R4, R7 ;  /* 0x00000004060f7224 */ /* 0x000fe400078e0207 */
[----:B------:R-:W-:Y:S01]  /*0340*/  IMAD.MOV.U32 R4, RZ, RZ, RZ ;  /* 0x000000ffff047224 */ /* 0x000fe200078e00ff */
[----:B------:R-:W-:Y:S01]  /*0350*/  VIMNMX R14, R5, 0x8, PT ;  /* 0x00000008050e7848 */ /* 0x000fe20003fe0100 */
[----:B------:R-:W1:Y:S03]  /*0360*/  I2F.RP R7, R36 ;  /* 0x0000002400077306 */ /* 0x000e660000209400 */
[-C--:B------:R-:W-:Y:S02]  /*0370*/  IABS R11, R14.reuse ;  /* 0x0000000e000b7213 */ /* 0x080fe40000000000 */
[----:B------:R-:W-:-:S03]  /*0380*/  IABS R6, R14 ;  /* 0x0000000e00067213 */ /* 0x000fc60000000000 */
[----:B------:R-:W2:Y:S08]  /*0390*/  I2F.RP R0, R11 ;  /* 0x0000000b00007306 */ /* 0x000eb00000209400 */
[----:B-1----:R-:W-:Y:S08]  /*03a0*/  MUFU.RCP R7, R7 ;  /* 0x0000000700077308 */ /* 0x002ff00000001000 */
[----:B--2---:R-:W1:Y:S02]  /*03b0*/  MUFU.RCP R0, R0 ;  /* 0x0000000000007308 */ /* 0x004e640000001000 */
[----:B-1----:R-:W-:Y:S01]  /*03c0*/  VIADD R5, R0, 0xffffffe ;  /* 0x0ffffffe00057836 */ /* 0x002fe20000000000 */
[----:B------:R-:W-:-:S05]  /*03d0*/  IABS R0, R15 ;  /* 0x0000000f00007213 */ /* 0x000fca0000000000 */
[----:B------:R-:W1:Y:S02]  /*03e0*/  F2I.FTZ.U32.TRUNC.NTZ R5, R5 ;  /* 0x0000000500057305 */ /* 0x000e64000021f000 */
[----:B-1----:R-:W-:-:S04]  /*03f0*/  IMAD.MOV R8, RZ, RZ, -R5 ;  /* 0x000000ffff087224 */ /* 0x002fc800078e0a05 */
[----:B------:R-:W-:Y:S02]  /*0400*/  IMAD R9, R8, R11, RZ ;  /* 0x0000000b08097224 */ /* 0x000fe400078e02ff */
[----:B------:R-:W-:Y:S02]  /*0410*/  VIADD R8, R7, 0xffffffe ;  /* 0x0ffffffe07087836 */ /* 0x000fe40000000000 */
[----:B------:R-:W-:Y:S02]  /*0420*/  IMAD.HI.U32 R4, R5, R9, R4 ;  /* 0x0000000905047227 */ /* 0x000fe400078e0004 */
[----:B------:R1:W-:Y:S02]  /*0430*/  F2I.FTZ.U32.TRUNC.NTZ R9, R8 ;  /* 0x0000000800097305 */ /* 0x0003e4000021f000 */
[----:B------:R-:W-:Y:S02]  /*0440*/  IMAD.MOV.U32 R5, RZ, RZ, R0 ;  /* 0x000000ffff057224 */ /* 0x000fe400078e0000 */
[----:B------:R-:W-:-:S02]  /*0450*/  IMAD.MOV R0, RZ, RZ, -R6 ;  /* 0x000000ffff007224 */ /* 0x000fc400078e0a06 */
[----:B------:R-:W-:Y:S02]  /*0460*/  IMAD.HI.U32 R4, R4, R5, RZ ;  /* 0x0000000504047227 */ /* 0x000fe400078e00ff */
[----:B------:R-:W2:Y:S02]  /*0470*/  I2F.RP R6, R35 ;  /* 0x0000002300067306 */ /* 0x000ea40000209400 */
[----:B------:R-:W-:Y:S01]  /*0480*/  IMAD R0, R4, R0, R5 ;  /* 0x0000000004007224 */ /* 0x000fe200078e0205 */
[----:B------:R-:W-:Y:S01]  /*0490*/  LOP3.LUT R5, R117, 0xe0, RZ, 0xc0, !PT ;  /* 0x000000e075057812 */ /* 0x000fe200078ec0ff */
[----:B-1----:R-:W-:-:S03]  /*04a0*/  IMAD.MOV.U32 R8, RZ, RZ, RZ ;  /* 0x000000ffff087224 */ /* 0x002fc600078e00ff */
[----:B------:R-:W-:Y:S02]  /*04b0*/  ISETP.GT.U32.AND P1, PT, R11, R0, PT ;  /* 0x000000000b00720c */ /* 0x000fe40003f24070 */
[----:B------:R-:W-:Y:S01]  /*04c0*/  SHF.R.U32.HI R5, RZ, 0x1, R5 ;  /* 0x00000001ff057819 */ /* 0x000fe20000011605 */
[----:B--2---:R-:W1:Y:S10]  /*04d0*/  MUFU.RCP R6, R6 ;  /* 0x0000000600067308 */ /* 0x004e740000001000 */
[----:B------:R-:W-:-:S02]  /*04e0*/  @!P1 IMAD.IADD R0, R0, 0x1, -R11 ;  /* 0x0000000100009824 */ /* 0x000fc400078e0a0b */
[----:B------:R-:W-:Y:S01]  /*04f0*/  @!P1 VIADD R4, R4, 0x1 ;  /* 0x0000000104049836 */ /* 0x000fe20000000000 */
[----:B------:R-:W-:Y:S02]  /*0500*/  ISETP.NE.AND P1, PT, R14, RZ, PT ;  /* 0x000000ff0e00720c */ /* 0x000fe40003f25270 */
[----:B------:R-:W-:Y:S01]  /*0510*/  ISETP.GE.U32.AND P0, PT, R0, R11, PT ;  /* 0x0000000b0000720c */ /* 0x000fe20003f06070 */
[----:B------:R-:W-:Y:S01]  /*0520*/  IMAD.MOV R11, RZ, RZ, -R9 ;  /* 0x000000ffff0b7224 */ /* 0x000fe200078e0a09 */
[----:B------:R-:W-:-:S03]  /*0530*/  LOP3.LUT R0, R15, R14, RZ, 0x3c, !PT ;  /* 0x0000000e0f007212 */ /* 0x000fc600078e3cff */
[----:B------:R-:W-:Y:S01]  /*0540*/  IMAD R11, R11, R36, RZ ;  /* 0x000000240b0b7224 */ /* 0x000fe200078e02ff */
[----:B------:R-:W-:Y:S01]  /*0550*/  ISETP.GE.AND P2, PT, R0, RZ, PT ;  /* 0x000000ff0000720c */ /* 0x000fe20003f46270 */
[----:B-1----:R-:W-:Y:S01]  /*0560*/  VIADD R7, R6, 0xffffffe ;  /* 0x0ffffffe06077836 */ /* 0x002fe20000000000 */
[----:B------:R-:W-:Y:S01]  /*0570*/  LOP3.LUT R0, R117, 0xff, RZ, 0xc0, !PT ;  /* 0x000000ff75007812 */ /* 0x000fe200078ec0ff */
[----:B------:R-:W-:Y:S01]  /*0580*/  IMAD.HI.U32 R11, R9, R11, R8 ;  /* 0x0000000b090b7227 */ /* 0x000fe200078e0008 */
[C---:B------:R-:W-:Y:S02]  /*0590*/  LOP3.LUT R6, R117.reuse, 0x80, RZ, 0xc0, !PT ;  /* 0x0000008075067812 */ /* 0x040fe400078ec0ff */
[----:B------:R-:W-:Y:S01]  /*05a0*/  LOP3.LUT R8, R117, 0x7f, RZ, 0xc0, !PT ;  /* 0x0000007f75087812 */ /* 0x000fe200078ec0ff */
[----:B------:R-:W-:Y:S01]  /*05b0*/  @P0 VIADD R4, R4, 0x1 ;  /* 0x0000000104040836 */ /* 0x000fe20000000000 */
[----:B------:R-:W1:Y:S01]  /*05c0*/  F2I.FTZ.U32.TRUNC.NTZ R7, R7 ;  /* 0x0000000700077305 */ /* 0x000e62000021f000 */
[----:B------:R-:W-:Y:S01]  /*05d0*/  IMAD.SHL.U32 R10, R0, 0x4, RZ ;  /* 0x00000004000a7824 */ /* 0x000fe200078e00ff */
[----:B------:R-:W-:Y:S01]  /*05e0*/  SHF.R.U32.HI R13, RZ, 0x5, R6 ;  /* 0x00000005ff0d7819 */ /* 0x000fe20000011606 */
[----:B------:R-:W-:Y:S01]  /*05f0*/  IMAD.MOV.U32 R16, RZ, RZ, R4 ;  /* 0x000000ffff107224 */ /* 0x000fe200078e0004 */
[----:B------:R-:W-:-:S02]  /*0600*/  SHF.R.U32.HI R4, RZ, 0x5, R117 ;  /* 0x00000005ff047819 */ /* 0x000fc40000011675 */
[----:B------:R-:W-:Y:S01]  /*0610*/  LOP3.LUT R10, R10, R5, RZ, 0x3c, !PT ;  /* 0x000000050a0a7212 */ /* 0x000fe200078e3cff */
[----:B------:R-:W-:Y:S01]  /*0620*/  @!P2 IMAD.MOV R16, RZ, RZ, -R16 ;  /* 0x000000ffff10a224 */ /* 0x000fe200078e0a10 */
[----:B------:R-:W-:Y:S01]  /*0630*/  @!P1 LOP3.LUT R16, RZ, R14, RZ, 0x33, !PT ;  /* 0x0000000eff109212 */ /* 0x000fe200078e33ff */
[----:B------:R-:W-:Y:S01]  /*0640*/  IMAD R13, R8, 0x80, R13 ;  /* 0x00000080080d7824 */ /* 0x000fe200078e020d */
[----:B------:R-:W-:Y:S01]  /*0650*/  SGXT.U32 R5, R4, 0x3 ;  /* 0x000000030405781a */ /* 0x000fe20000000000 */
[----:B------:R-:W-:Y:S02]  /*0660*/  VIADD R167, R10, UR7 ;  /* 0x000000070aa77c36 */ /* 0x000fe40008000000 */
[----:B------:R-:W-:Y:S02]  /*0670*/  IMAD.SHL.U32 R4, R16, 0x80, RZ ;  /* 0x0000008010047824 */ /* 0x000fe400078e00ff */
[----:B-1----:R-:W-:-:S03]  /*0680*/  IMAD.MOV R6, RZ, RZ, -R7 ;  /* 0x000000ffff067224 */ /* 0x002fc600078e0a07 */
[----:B------:R-:W-:Y:S01]  /*0690*/  LOP3.LUT R9, R4, R5, RZ, 0xfc, !PT ;  /* 0x0000000504097212 */ /* 0x000fe200078efcff */
[----:B------:R-:W-:-:S03]  /*06a0*/  IMAD.SHL.U32 R5, R117, 0x10, RZ ;  /* 0x0000001075057824 */ /* 0x000fc600078e00ff */
[----:B------:R-:W-:Y:S02]  /*06b0*/  LOP3.LUT R19, R9, 0x8, RZ, 0xfc, !PT ;  /* 0x0000000809137812 */ /* 0x000fe400078efcff */
[----:B------:R-:W-:Y:S01]  /*06c0*/  LOP3.LUT R12, R5, 0x70, RZ, 0xc0, !PT ;  /* 0x00000070050c7812 */ /* 0x000fe200078ec0ff */
[----:B------:R-:W-:Y:S01]  /*06d0*/  IMAD.MOV R5, RZ, RZ, -R16 ;  /* 0x000000ffff057224 */ /* 0x000fe200078e0a10 */
[----:B------:R-:W-:Y:S02]  /*06e0*/  IABS R17, R19 ;  /* 0x0000001300117213 */ /* 0x000fe40000000000 */
[----:B------:R-:W-:Y:S01]  /*06f0*/  IABS R16, R9 ;  /* 0x0000000900107213 */ /* 0x000fe20000000000 */
[----:B------:R-:W-:Y:S01]  /*0700*/  IMAD R5, R14, R5, R15 ;  /* 0x000000050e057224 */ /* 0x000fe200078e020f */
[----:B------:R-:W-:Y:S01]  /*0710*/  LOP3.LUT R28, R9, 0x28, RZ, 0xfc, !PT ;  /* 0x00000028091c7812 */ /* 0x000fe200078efcff */
[----:B------:R-:W-:Y:S01]  /*0720*/  IMAD.HI.U32 R14, R11, R17, RZ ;  /* 0x000000110b0e7227 */ /* 0x000fe200078e00ff */
[----:B------:R-:W-:-:S02]  /*0730*/  ISETP.GE.AND P5, PT, R19, RZ, PT ;  /* 0x000000ff1300720c */ /* 0x000fc40003fa6270 */
[C---:B------:R-:W-:Y:S01]  /*0740*/  LOP3.LUT R26, R9.reuse, 0x20, RZ, 0xfc, !PT ;  /* 0x00000020091a7812 */ /* 0x040fe200078efcff */
[----:B------:R-:W-:Y:S01]  /*0750*/  IMAD.IADD R5, R18, 0x1, R5 ;  /* 0x0000000112057824 */ /* 0x000fe200078e0205 */
[----:B------:R-:W-:Y:S01]  /*0760*/  IABS R22, R28 ;  /* 0x0000001c00167213 */ /* 0x000fe20000000000 */
[----:B------:R-:W-:Y:S01]  /*0770*/  IMAD.MOV R14, RZ, RZ, -R14 ;  /* 0x000000ffff0e7224 */ /* 0x000fe200078e0a0e */
[----:B------:R-:W-:Y:S01]  /*0780*/  IABS R20, R26 ;  /* 0x0000001a00147213 */ /* 0x000fe20000000000 */
[----:B------:R-:W-:Y:S01]  /*0790*/  IMAD R15, R6, R35, RZ ;  /* 0x00000023060f7224 */ /* 0x000fe200078e02ff */
[C---:B------:R-:W-:Y:S01]  /*07a0*/  LOP3.LUT R38, R9.reuse, 0x38, RZ, 0xfc, !PT ;  /* 0x0000003809267812 */ /* 0x040fe200078efcff */
[----:B------:R-:W-:Y:S01]  /*07b0*/  IMAD.MOV.U32 R6, RZ, RZ, RZ ;  /* 0x000000ffff067224 */ /* 0x000fe200078e00ff */
[----:B------:R-:W-:Y:S01]  /*07c0*/  ISETP.GE.AND P6, PT, R9, RZ, PT ;  /* 0x000000ff0900720c */ /* 0x000fe20003fc6270 */
[----:B------:R-:W-:Y:S01]  /*07d0*/  IMAD R5, R5, 0x80, R8 ;  /* 0x0000008005057824 */ /* 0x000fe200078e0208 */
[C---:B------:R-:W-:Y:S01]  /*07e0*/  LOP3.LUT R39, R9.reuse, 0x40, RZ, 0xfc, !PT ;  /* 0x0000004009277812 */ /* 0x040fe200078efcff */
[----:B------:R-:W-:Y:S01]  /*07f0*/  IMAD R8, R36, R14, R17 ;  /* 0x0000000e24087224 */ /* 0x000fe200078e0211 */
[C---:B------:R-:W-:Y:S01]  /*0800*/  LOP3.LUT R14, R9.reuse, 0x18, RZ, 0xfc, !PT ;  /* 0x00000018090e7812 */ /* 0x040fe200078efcff */
[----:B------:R-:W-:Y:S01]  /*0810*/  IMAD.IADD R12, R12, 0x1, R13 ;  /* 0x000000010c0c7824 */ /* 0x000fe200078e020d */
[----:B------:R-:W-:Y:S01]  /*0820*/  LOP3.LUT R40, R9, 0x48, RZ, 0xfc, !PT ;  /* 0x0000004809287812 */ /* 0x000fe200078efcff */
[----:B------:R-:W-:Y:S01]  /*0830*/  IMAD.HI.U32 R13, R11, R16, RZ ;  /* 0x000000100b0d7227 */ /* 0x000fe200078e00ff */
[----:B------:R-:W-:-:S02]  /*0840*/  IABS R19, R14 ;  /* 0x0000000e00137213 */ /* 0x000fc40000000000 */
[----:B------:R-:W-:Y:S01]  /*0850*/  ISETP.GE.AND P0, PT, R14, RZ, PT ;  /* 0x000000ff0e00720c */ /* 0x000fe20003f06270 */
[----:B------:R-:W-:Y:S01]  /*0860*/  IMAD.HI.U32 R6, R7, R15, R6 ;  /* 0x0000000f07067227 */ /* 0x000fe200078e0006 */
[----:B------:R-:W-:Y:S02]  /*0870*/  LOP3.LUT R15, R9, 0x78, RZ, 0xfc, !PT ;  /* 0x00000078090f7812 */ /* 0x000fe400078efcff */
[----:B------:R-:W-:Y:S01]  /*0880*/  IABS R27, R40 ;  /* 0x00000028001b7213 */ /* 0x000fe20000000000 */
[----:B------:R-:W-:Y:S01]  /*0890*/  IMAD.MOV R13, RZ, RZ, -R13 ;  /* 0x000000ffff0d7224 */ /* 0x000fe200078e0a0d */
[----:B------:R-:W-:Y:S01]  /*08a0*/  IABS R24, R15 ;  /* 0x0000000f00187213 */ /* 0x000fe20000000000 */
[----:B------:R-:W-:Y:S01]  /*08b0*/  IMAD.HI.U32 R14, R11, R19, RZ ;  /* 0x000000130b0e7227 */ /* 0x000fe200078e00ff */
[----:B------:R-:W-:Y:S02]  /*08c0*/  ISETP.GE.AND P2, PT, R15, RZ, PT ;  /* 0x000000ff0f00720c */ /* 0x000fe40003f46270 */
[C---:B------:R-:W-:Y:S01]  /*08d0*/  LOP3.LUT R41, R9.reuse, 0x50, RZ, 0xfc, !PT ;  /* 0x0000005009297812 */ /* 0x040fe200078efcff */
[----:B------:R-:W-:Y:S01]  /*08e0*/  IMAD R7, R36, R13, R16 ;  /* 0x0000000d24077224 */ /* 0x000fe200078e0210 */
[----:B------:R-:W-:Y:S01]  /*08f0*/  LOP3.LUT R13, R9, 0x10, RZ, 0xfc, !PT ;  /* 0x00000010090d7812 */ /* 0x000fe200078efcff */
[----:B------:R-:W-:Y:S01]  /*0900*/  IMAD.HI.U32 R16, R11, R22, RZ ;  /* 0x000000160b107227 */ /* 0x000fe200078e00ff */
[----:B------:R-:W-:-:S02]  /*0910*/  IABS R29, R41 ;  /* 0x00000029001d7213 */ /* 0x000fc40000000000 */
[C---:B------:R-:W-:Y:S01]  /*0920*/  ISETP.GT.U32.AND P1, PT, R36.reuse, R7, PT ;  /* 0x000000072400720c */ /* 0x040fe20003f24070 */
[----:B------:R-:W-:Y:S01]  /*0930*/  IMAD.HI.U32 R17, R11, R24, RZ ;  /* 0x000000180b117227 */ /* 0x000fe200078e00ff */
[----:B------:R-:W-:Y:S02]  /*0940*/  IABS R18, R13 ;  /* 0x0000000d00127213 */ /* 0x000fe40000000000 */
[----:B------:R-:W-:Y:S01]  /*0950*/  ISETP.GE.AND P3, PT, R13, RZ, PT ;  /* 0x000000ff0d00720c */ /* 0x000fe20003f66270 */
[----:B------:R-:W-:Y:S01]  /*0960*/  IMAD.HI.U32 R15, R11, R20, RZ ;  /* 0x000000140b0f7227 */ /* 0x000fe200078e00ff */
[C---:B------:R-:W-:Y:S02]  /*0970*/  LOP3.LUT R42, R9.reuse, 0x58, RZ, 0xfc, !PT ;  /* 0x00000058092a7812 */ /* 0x040fe400078efcff */
[C---:B------:R-:W-:Y:S01]  /*0980*/  LOP3.LUT R44, R9.reuse, 0x68, RZ, 0xfc, !PT ;  /* 0x00000068092c7812 */ /* 0x040fe200078efcff */
[----:B------:R-:W-:Y:S01]  /*0990*/  IMAD.MOV R14, RZ, RZ, -R14 ;  /* 0x000000ffff0e7224 */ /* 0x000fe200078e0a0e */
[----:B------:R-:W-:Y:S01]  /*09a0*/  IABS R30, R42 ;  /* 0x0000002a001e7213 */ /* 0x000fe20000000000 */
[----:B------:R-:W-:Y:S01]  /*09b0*/  IMAD.MOV R23, RZ, RZ, -R16 ;  /* 0x000000ffff177224 */ /* 0x000fe200078e0a10 */
[C---:B------:R-:W-:Y:S01]  /*09c0*/  LOP3.LUT R43, R9.reuse, 0x60, RZ, 0xfc, !PT ;  /* 0x00000060092b7812 */ /* 0x040fe200078efcff */
[----:B------:R-:W-:Y:S01]  /*09d0*/  IMAD.MOV R25, RZ, RZ, -R17 ;  /* 0x000000ffff197224 */ /* 0x000fe200078e0a11 */
[----:B------:R-:W-:Y:S01]  /*09e0*/  IABS R32, R44 ;  /* 0x0000002c00207213 */ /* 0x000fe20000000000 */
[----:B------:R-:W-:Y:S01]  /*09f0*/  IMAD.MOV R21, RZ, RZ, -R15 ;  /* 0x000000ffff157224 */ /* 0x000fe200078e0a0f */
[----:B------:R-:W-:Y:S01]  /*0a00*/  IABS R31, R43 ;  /* 0x0000002b001f7213 */ /* 0x000fe20000000000 */
[C---:B------:R-:W-:Y:S01]  /*0a10*/  IMAD R15, R36.reuse, R14, R19 ;  /* 0x0000000e240f7224 */ /* 0x040fe200078e0213 */
[C---:B------:R-:W-:Y:S01]  /*0a20*/  LOP3.LUT R37, R9.reuse, 0x70, RZ, 0xfc, !PT ;  /* 0x0000007009257812 */ /* 0x040fe200078efcff */
[C---:B------:R-:W-:Y:S01]  /*0a30*/  IMAD R19, R36.reuse, R23, R22 ;  /* 0x0000001724137224 */ /* 0x040fe200078e0216 */
[----:B------:R-:W-:Y:S01]  /*0a40*/  IABS R23, R38 ;  /* 0x0000002600177213 */ /* 0x000fe20000000000 */
[C---:B------:R-:W-:Y:S01]  /*0a50*/  IMAD R22, R36.reuse, R25, R24 ;  /* 0x0000001924167224 */ /* 0x040fe200078e0218 */
[----:B------:R-:W-:Y:S01]  /*0a60*/  LOP3.LUT R24, R9, 0x30, RZ, 0xfc, !PT ;  /* 0x0000003009187812 */ /* 0x000fe200078efcff */
[----:B------:R-:W-:Y:S01]  /*0a70*/  @!P1 IMAD.IADD R7, R7, 0x1, -R36 ;  /* 0x0000000107079824 */ /* 0x000fe200078e0a24 */
[----:B------:R-:W-:Y:S01]  /*0a80*/  IABS R25, R39 ;  /* 0x0000002700197213 */ /* 0x000fe20000000000 */
[----:B------:R-:W-:Y:S01]  /*0a90*/  IMAD.HI.U32 R13, R11, R18, RZ ;  /* 0x000000120b0d7227 */ /* 0x000fe200078e00ff */
[----:B------:R-:W-:-:S02]  /*0aa0*/  ISETP.GT.U32.AND P4, PT, R36, R22, PT ;  /* 0x000000162400720c */ /* 0x000fc40003f84070 */
[----:B------:R-:W-:Y:S01]  /*0ab0*/  IABS R33, R37 ;  /* 0x0000002500217213 */ /* 0x000fe20000000000 */
[----:B------:R-:W-:Y:S01]  /*0ac0*/  IMAD.MOV R13, RZ, RZ, -R13 ;  /* 0x000000ffff0d7224 */ /* 0x000fe200078e0a0d */
[C---:B------:R-:W-:Y:S01]  /*0ad0*/  LOP3.LUT R90, R12.reuse, 0x10, RZ, 0x3c, !PT ;  /* 0x000000100c5a7812 */ /* 0x040fe200078e3cff */
[----:B------:R-:W-:Y:S01]  /*0ae0*/  IMAD.HI.U32 R16, R11, R23, RZ ;  /* 0x000000170b107227 */ /* 0x000fe200078e00ff */
[----:B------:R-:W-:-:S03]  /*0af0*/  LOP3.LUT R88, R12, 0x20, RZ, 0x3c, !PT ;  /* 0x000000200c587812 */ /* 0x000fc600078e3cff */
[C---:B------:R-:W-:Y:S02]  /*0b00*/  IMAD R13, R36.reuse, R13, R18 ;  /* 0x0000000d240d7224 */ /* 0x040fe400078e0212 */
[----:B------:R-:W-:Y:S01]  /*0b10*/  IMAD R17, R36, R21, R20 ;  /* 0x0000001524117224 */ /* 0x000fe200078e0214 */
[----:B------:R-:W-:Y:S01]  /*0b20*/  IABS R21, R24 ;  /* 0x0000001800157213 */ /* 0x000fe20000000000 */
[----:B------:R-:W-:Y:S01]  /*0b30*/  @!P4 IMAD.IADD R22, R22, 0x1, -R36 ;  /* 0x000000011616c824 */ /* 0x000fe200078e0a24 */
[C---:B------:R-:W-:Y:S01]  /*0b40*/  ISETP.GT.U32.AND P4, PT, R36.reuse, R7, PT ;  /* 0x000000072400720c */ /* 0x040fe20003f84070 */
[----:B------:R-:W-:Y:S02]  /*0b50*/  IMAD.MOV R16, RZ, RZ, -R16 ;  /* 0x000000ffff107224 */ /* 0x000fe400078e0a10 */
[----:B------:R-:W-:Y:S01]  /*0b60*/  IMAD.HI.U32 R14, R11, R21, RZ ;  /* 0x000000150b0e7227 */ /* 0x000fe200078e00ff */
[----:B------:R-:W-:-:S03]  /*0b70*/  ISETP.GT.U32.AND P1, PT, R36, R22, PT ;  /* 0x000000162400720c */ /* 0x000fc60003f24070 */
[----:B------:R-:W-:Y:S02]  /*0b80*/  IMAD R23, R36, R16, R23 ;  /* 0x0000001024177224 */ /* 0x000fe400078e0217 */
[----:B------:R-:W-:-:S04]  /*0b90*/  IMAD.HI.U32 R18, R11, R25, RZ ;  /* 0x000000190b127227 */ /* 0x000fc800078e00ff */
[----:B------:R-:W-:Y:S01]  /*0ba0*/  @!P4 IMAD.IADD R7, R7, 0x1, -R36 ;  /* 0x000000010707c824 */ /* 0x000fe200078e0a24 */
[----:B------:R-:W-:Y:S01]  /*0bb0*/  ISETP.GT.U32.AND P4, PT, R36, R13, PT ;  /* 0x0000000d2400720c */ /* 0x000fe20003f84070 */
[----:B------:R-:W-:Y:S02]  /*0bc0*/  IMAD.MOV R14, RZ, RZ, -R14 ;  /* 0x000000ffff0e7224 */ /* 0x000fe400078e0a0e */
[----:B------:R-:W-:Y:S01]  /*0bd0*/  @!P1 IMAD.IADD R22, R22, 0x1, -R36 ;  /* 0x0000000116169824 */ /* 0x000fe200078e0a24 */
[C---:B------:R-:W-:Y:S01]  /*0be0*/  ISETP.GT.U32.AND P1, PT, R36.reuse, R8, PT ;  /* 0x000000082400720c */ /* 0x040fe20003f24070 */
[----:B------:R-:W-:Y:S02]  /*0bf0*/  IMAD.MOV.U32 R16, RZ, RZ, R7 ;  /* 0x000000ffff107224 */ /* 0x000fe400078e0007 */
[----:B------:R-:W-:Y:S02]  /*0c00*/  IMAD.MOV.U32 R34, RZ, RZ, R22 ;  /* 0x000000ffff227224 */ /* 0x000fe400078e0016 */
[----:B------:R-:W-:Y:S01]  /*0c10*/  @!P6 IMAD.MOV R16, RZ, RZ, -R16 ;  /* 0x000000ffff10e224 */ /* 0x000fe200078e0a10 */
[----:B------:R-:W-:Y:S01]  /*0c20*/  ISETP.GT.U32.AND P6, PT, R36, R15, PT ;  /* 0x0000000f2400720c */ /* 0x000fe20003fc4070 */
[----:B------:R-:W-:-:S02]  /*0c30*/  @!P2 IMAD.MOV R34, RZ, RZ, -R34 ;  /* 0x000000ffff22a224 */ /* 0x000fc400078e0a22 */
[----:B------:R-:W-:Y:S02]  /*0c40*/  @!P4 IMAD.IADD R13, R13, 0x1, -R36 ;  /* 0x000000010d0dc824 */ /* 0x000fe400078e0a24 */
[----:B------:R-:W-:-:S03]  /*0c50*/  IMAD.HI.U32 R20, R11, R27, RZ ;  /* 0x0000001b0b147227 */ /* 0x000fc600078e00ff */
[----:B------:R-:W-:Y:S01]  /*0c60*/  ISETP.GT.U32.AND P4, PT, R36, R13, PT ;  /* 0x0000000d2400720c */ /* 0x000fe20003f84070 */
[----:B------:R-:W-:Y:S01]  /*0c70*/  @!P1 IMAD.IADD R8, R8, 0x1, -R36 ;  /* 0x0000000108089824 */ /* 0x000fe200078e0a24 */
[C---:B------:R-:W-:Y:S01]  /*0c80*/  ISETP.GT.U32.AND P1, PT, R36.reuse, R17, PT ;  /* 0x000000112400720c */ /* 0x040fe20003f24070 */
[----:B------:R-:W-:Y:S02]  /*0c90*/  IMAD.MOV R18, RZ, RZ, -R18 ;  /* 0x000000ffff127224 */ /* 0x000fe400078e0a12 */
[----:B------:R-:W-:Y:S01]  /*0ca0*/  @!P6 IMAD.IADD R15, R15, 0x1, -R36 ;  /* 0x000000010f0fe824 */ /* 0x000fe200078e0a24 */
[C---:B------:R-:W-:Y:S01]  /*0cb0*/  ISETP.GT.U32.AND P2, PT, R36.reuse, R8, PT ;  /* 0x000000082400720c */ /* 0x040fe20003f44070 */
[C---:B------:R-:W-:Y:S02]  /*0cc0*/  IMAD R21, R36.reuse, R14, R21 ;  /* 0x0000000e24157224 */ /* 0x040fe400078e0215 */
[----:B------:R-:W-:Y:S01]  /*0cd0*/  IMAD.MOV R20, RZ, RZ, -R20 ;  /* 0x000000ffff147224 */ /* 0x000fe200078e0a14 */
[C---:B------:R-:W-:Y:S01]  /*0ce0*/  ISETP.GT.U32.AND P6, PT, R36.reuse, R15, PT ;  /* 0x0000000f2400720c */ /* 0x040fe20003fc4070 */
[----:B------:R-:W-:-:S02]  /*0cf0*/  IMAD R25, R36, R18, R25 ;  /* 0x0000001224197224 */ /* 0x000fc400078e0219 */
[--C-:B------:R-:W-:Y:S01]  /*0d00*/  @!P4 IMAD.IADD R13, R13, 0x1, -R36.reuse ;  /* 0x000000010d0dc824 */ /* 0x100fe200078e0a24 */
[C---:B------:R-:W-:Y:S01]  /*0d10*/  ISETP.GT.U32.AND P4, PT, R36.reuse, R21, PT ;  /* 0x000000152400720c */ /* 0x040fe20003f84070 */
[--C-:B------:R-:W-:Y:S02]  /*0d20*/  @!P1 IMAD.IADD R17, R17, 0x1, -R36.reuse ;  /* 0x0000000111119824 */ /* 0x100fe400078e0a24 */
[----:B------:R-:W-:Y:S02]  /*0d30*/  IMAD R27, R36, R20, R27 ;  /* 0x00000014241b7224 */ /* 0x000fe400078e021b */
[----:B------:R-:W-:Y:S01]  /*0d40*/  @!P2 IMAD.IADD R8, R8, 0x1, -R36 ;  /* 0x000000010808a824 */ /* 0x000fe200078e0a24 */
[C---:B------:R-:W-:Y:S01]  /*0d50*/  ISETP.GT.U32.AND P1, PT, R36.reuse, R17, PT ;  /* 0x000000112400720c */ /* 0x040fe20003f24070 */
[----:B------:R-:W-:Y:S01]  /*0d60*/  IMAD.HI.U32 R14, R11, R29, RZ ;  /* 0x0000001d0b0e7227 */ /* 0x000fe200078e00ff */
[----:B------:R-:W-:-:S03]  /*0d70*/  ISETP.GT.U32.AND P2, PT, R36, R19, PT ;  /* 0x000000132400720c */ /* 0x000fc60003f44070 */
[----:B------:R-:W-:Y:S02]  /*0d80*/  IMAD.MOV R14, RZ, RZ, -R14 ;  /* 0x000000ffff0e7224 */ /* 0x000fe400078e0a0e */
[--C-:B------:R-:W-:Y:S01]  /*0d90*/  @!P6 IMAD.IADD R15, R15, 0x1, -R36.reuse ;  /* 0x000000010f0fe824 */ /* 0x100fe200078e0a24 */
[C---:B------:R-:W-:Y:S01]  /*0da0*/  ISETP.GT.U32.AND P6, PT, R36.reuse, R23, PT ;  /* 0x000000172400720c */ /* 0x040fe20003fc4070 */
[C---:B------:R-:W-:Y:S01]  /*0db0*/  IMAD R29, R36.reuse, R14, R29 ;  /* 0x0000000e241d7224 */ /* 0x040fe200078e021d */
[----:B------:R-:W-:Y:S01]  /*0dc0*/  IABS R14, R5 ;  /* 0x00000005000e7213 */ /* 0x000fe20000000000 */
[--C-:B------:R-:W-:Y:S02]  /*0dd0*/  @!P4 IMAD.IADD R21, R21, 0x1, -R36.reuse ;  /* 0x000000011515c824 */ /* 0x100fe400078e0a24 */
[--C-:B------:R-:W-:Y:S01]  /*0de0*/  @!P1 IMAD.IADD R17, R17, 0x1, -R36.reuse ;  /* 0x0000000111119824 */ /* 0x100fe200078e0a24 */
[C---:B------:R-:W-:Y:S01]  /*0df0*/  ISETP.GT.U32.AND P1, PT, R36.reuse, R25, PT ;  /* 0x000000192400720c */ /* 0x040fe20003f24070 */
[----:B------:R-:W-:Y:S01]  /*0e00*/  @!P2 IMAD.IADD R19, R19, 0x1, -R36 ;  /* 0x000000011313a824 */ /* 0x000fe200078e0a24 */
[C---:B------:R-:W-:Y:S01]  /*0e10*/  ISETP.GT.U32.AND P2, PT, R36.reuse, R27, PT ;  /* 0x0000001b2400720c */ /* 0x040fe20003f44070 */
[----:B------:R-:W-:Y:S01]  /*0e20*/  IMAD.MOV.U32 R18, RZ, RZ, R8 ;  /* 0x000000ffff127224 */ /* 0x000fe200078e0008 */
[----:B------:R-:W-:Y:S01]  /*0e30*/  ISETP.GT.U32.AND P4, PT, R36, R29, PT ;  /* 0x0000001d2400720c */ /* 0x000fe20003f84070 */
[----:B------:R-:W-:-:S04]  /*0e40*/  IMAD.HI.U32 R7, R11, R30, RZ ;  /* 0x0000001e0b077227 */ /* 0x000fc800078e00ff */
[----:B------:R-:W-:Y:S01]  /*0e50*/  @!P5 IMAD.MOV R18, RZ, RZ, -R18 ;  /* 0x000000ffff12d224 */ /* 0x000fe200078e0a12 */
[C---:B------:R-:W-:Y:S01]  /*0e60*/  ISETP.GT.U32.AND P5, PT, R36.reuse, R19, PT ;  /* 0x000000132400720c */ /* 0x040fe20003fa4070 */
[----:B------:R-:W-:Y:S02]  /*0e70*/  IMAD.MOV R7, RZ, RZ, -R7 ;  /* 0x000000ffff077224 */ /* 0x000fe400078e0a07 */
[--C-:B------:R-:W-:Y:S02]  /*0e80*/  @!P1 IMAD.IADD R25, R25, 0x1, -R36.reuse ;  /* 0x0000000119199824 */ /* 0x100fe400078e0a24 */
[----:B------:R-:W-:Y:S02]  /*0e90*/  @!P2 IMAD.IADD R27, R27, 0x1, -R36 ;  /* 0x000000011b1ba824 */ /* 0x000fe400078e0a24 */
[----:B------:R-:W-:Y:S01]  /*0ea0*/  IMAD.HI.U32 R9, R11, R32, RZ ;  /* 0x000000200b097227 */ /* 0x000fe200078e00ff */
[----:B------:R-:W-:-:S03]  /*0eb0*/  ISETP.GT.U32.AND P2, PT, R36, R25, PT ;  /* 0x000000192400720c */ /* 0x000fc60003f44070 */
[----:B------:R-:W-:Y:S01]  /*0ec0*/  @!P6 IMAD.IADD R23, R23, 0x1, -R36 ;  /* 0x000000011717e824 */ /* 0x000fe200078e0a24 */
[C---:B------:R-:W-:Y:S01]  /*0ed0*/  ISETP.GT.U32.AND P6, PT, R36.reuse, R21, PT ;  /* 0x000000152400720c */ /* 0x040fe20003fc4070 */
[C---:B------:R-:W-:Y:S02]  /*0ee0*/  IMAD R30, R36.reuse, R7, R30 ;  /* 0x00000007241e7224 */ /* 0x040fe400078e021e */
[----:B------:R-:W-:Y:S01]  /*0ef0*/  IMAD.MOV.U32 R20, RZ, RZ, R13 ;  /* 0x000000ffff147224 */ /* 0x000fe200078e000d */
[----:B------:R-:W-:Y:S01]  /*0f00*/  ISETP.GT.U32.AND P1, PT, R36, R23, PT ;  /* 0x000000172400720c */ /* 0x000fe20003f24070 */
[----:B------:R-:W-:-:S04]  /*0f10*/  IMAD.HI.U32 R7, R11, R31, RZ ;  /* 0x0000001f0b077227 */ /* 0x000fc800078e00ff */
[----:B------:R-:W-:Y:S02]  /*0f20*/  IMAD.MOV R9, RZ, RZ, -R9 ;  /* 0x000000ffff097224 */ /* 0x000fe400078e0a09 */
[----:B------:R-:W-:Y:S02]  /*0f30*/  @!P4 IMAD.IADD R29, R29, 0x1, -R36 ;  /* 0x000000011d1dc824 */ /* 0x000fe400078e0a24 */
[----:B------:R-:W-:Y:S01]  /*0f40*/  @!P3 IMAD.MOV R20, RZ, RZ, -R20 ;  /* 0x000000ffff14b224 */ /* 0x000fe200078e0a14 */
[C---:B------:R-:W-:Y:S01]  /*0f50*/  ISETP.GT.U32.AND P3, PT, R36.reuse, R27, PT ;  /* 0x0000001b2400720c */ /* 0x040fe20003f64070 */
[----:B------:R-:W-:Y:S01]  /*0f60*/  IMAD.MOV R7, RZ, RZ, -R7 ;  /* 0x000000ffff077224 */ /* 0x000fe200078e0a07 */
[C---:B------:R-:W-:Y:S01]  /*0f70*/  ISETP.GT.U32.AND P4, PT, R36.reuse, R29, PT ;  /* 0x0000001d2400720c */ /* 0x040fe20003f84070 */
[C---:B------:R-:W-:Y:S02]  /*0f80*/  IMAD R32, R36.reuse, R9, R32 ;  /* 0x0000000924207224 */ /* 0x040fe400078e0220 */
[----:B------:R-:W-:Y:S01]  /*0f90*/  IMAD.HI.U32 R11, R11, R33, RZ ;  /* 0x000000210b0b7227 */ /* 0x000fe200078e00ff */
[----:B------:R-:W1:Y:S03]  /*0fa0*/  LDC.64 R8, c[0x0][0x238] ;  /* 0x00008e00ff087b82 */ /* 0x000e660000000a00 */
[----:B------:R-:W-:Y:S01]  /*0fb0*/  @!P5 IMAD.IADD R19, R19, 0x1, -R36 ;  /* 0x000000011313d824 */ /* 0x000fe200078e0a24 */
[C---:B------:R-:W-:Y:S01]  /*0fc0*/  ISETP.GT.U32.AND P5, PT, R36.reuse, R30, PT ;  /* 0x0000001e2400720c */ /* 0x040fe20003fa4070 */
[----:B------:R-:W-:-:S02]  /*0fd0*/  IMAD R31, R36, R7, R31 ;  /* 0x00000007241f7224 */ /* 0x000fc400078e021f */
[----:B------:R-:W-:Y:S01]  /*0fe0*/  @!P2 IMAD.IADD R25, R25, 0x1, -R36 ;  /* 0x000000011919a824 */ /* 0x000fe200078e0a24 */
[----:B------:R-:W-:Y:S01]  /*0ff0*/  ISETP.GT.U32.AND P2, PT, R36, R32, PT ;  /* 0x000000202400720c */ /* 0x000fe20003f44070 */
[----:B------:R-:W-:Y:S02]  /*1000*/  IMAD.MOV R11, RZ, RZ, -R11 ;  /* 0x000000ffff0b7224 */ /* 0x000fe400078e0a0b */
[----:B------:R-:W-:-:S04]  /*1010*/  IMAD.HI.U32 R6, R6, R14, RZ ;  /* 0x0000000e06067227 */ /* 0x000fc800078e00ff */
[----:B------:R-:W-:Y:S01]  /*1020*/  @!P6 IMAD.IADD R21, R21, 0x1, -R36 ;  /* 0x000000011515e824 */ /* 0x000fe200078e0a24 */
[C---:B------:R-:W-:Y:S01]  /*1030*/  ISETP.GT.U32.AND P6, PT, R36.reuse, R31, PT ;  /* 0x0000001f2400720c */ /* 0x040fe20003fc4070 */
[C---:B------:R-:W-:Y:S01]  /*1040*/  IMAD R33, R36.reuse, R11, R33 ;  /* 0x0000000b24217224 */ /* 0x040fe200078e0221 */
[----:B------:R-:W-:Y:S01]  /*1050*/  SHF.R.U32.HI R11, RZ, 0x7, R117 ;  /* 0x00000007ff0b7819 */ /* 0x000fe20000011675 */
[----:B------:R-:W-:Y:S02]  /*1060*/  IMAD.MOV R6, RZ, RZ, -R6 ;  /* 0x000000ffff067224 */ /* 0x000fe400078e0a06 */
[----:B------:R-:W-:Y:S01]  /*1070*/  @!P3 IMAD.IADD R27, R27, 0x1, -R36 ;  /* 0x000000011b1bb824 */ /* 0x000fe200078e0a24 */
[----:B------:R-:W-:Y:S01]  /*1080*/  ISETP.GT.U32.AND P3, PT, R36, R33, PT ;  /* 0x000000212400720c */ /* 0x000fe20003f64070 */
[----:B------:R-:W-:Y:S01]  /*1090*/  IMAD R14, R35, R6, R14 ;  /* 0x00000006230e7224 */ /* 0x000fe200078e020e */
[----:B------:R-:W-:Y:S01]  /*10a0*/  SGXT.U32 R11, R11, 0x1 ;  /* 0x000000010b0b781a */ /* 0x000fe20000000000 */
[--C-:B------:R-:W-:Y:S01]  /*10b0*/  @!P1 IMAD.IADD R23, R23, 0x1, -R36.reuse ;  /* 0x0000000117179824 */ /* 0x100fe200078e0a24 */
[----:B------:R-:W-:Y:S01]  /*10c0*/  ISETP.GE.AND P1, PT, R26, RZ, PT ;  /* 0x000000ff1a00720c */ /* 0x000fe20003f26270 */
[--C-:B------:R-:W-:Y:S01]  /*10d0*/  @!P4 IMAD.IADD R29, R29, 0x1, -R36.reuse ;  /* 0x000000011d1dc824 */ /* 0x100fe200078e0a24 */
[----:B------:R-:W-:Y:S01]  /*10e0*/  ISETP.GE.AND P4, PT, R28, RZ, PT ;  /* 0x000000ff1c00720c */ /* 0x000fe20003f86270 */
[--C-:B------:R-:W-:Y:S01]  /*10f0*/  @!P5 IMAD.IADD R30, R30, 0x1, -R36.reuse ;  /* 0x000000011e1ed824 */ /* 0x100fe200078e0a24 */
[----:B------:R-:W-:Y:S01]  /*1100*/  ISETP.GE.AND P5, PT, R24, RZ, PT ;  /* 0x000000ff1800720c */ /* 0x000fe20003fa6270 */
[--C-:B------:R-:W-:Y:S01]  /*1110*/  @!P2 IMAD.IADD R32, R32, 0x1, -R36.reuse ;  /* 0x000000012020a824 */ /* 0x100fe200078e0a24 */
[----:B------:R-:W-:Y:S01]  /*1120*/  ISETP.GT.U32.AND P2, PT, R35, R14, PT ;  /* 0x0000000e2300720c */ /* 0x000fe20003f44070 */
[--C-:B------:R-:W-:Y:S01]  /*1130*/  @!P6 IMAD.IADD R31, R31, 0x1, -R36.reuse ;  /* 0x000000011f1fe824 */ /* 0x100fe200078e0a24 */
[----:B------:R-:W2:Y:S01]  /*1140*/  LDC.64 R6, c[0x0][0x230] ;  /* 0x00008c00ff067b82 */ /* 0x000ea20000000a00 */
[----:B------:R-:W-:Y:S01]  /*1150*/  ISETP.GE.AND P6, PT, R38, RZ, PT ;  /* 0x000000ff2600720c */ /* 0x000fe20003fc6270 */
[----:B------:R-:W-:Y:S01]  /*1160*/  IMAD.MOV.U32 R22, RZ, RZ, R15 ;  /* 0x000000ffff167224 */ /* 0x000fe200078e000f */
[----:B------:R-:W-:Y:S01]  /*1170*/  LOP3.LUT R89, R11, 0x4, RZ, 0xfc, !PT ;  /* 0x000000040b597812 */ /* 0x000fe200078efcff */
[----:B------:R-:W-:Y:S01]  /*1180*/  @!P3 IMAD.IADD R33, R33, 0x1, -R36 ;  /* 0x000000012121b824 */ /* 0x000fe200078e0a24 */
[C---:B------:R-:W-:Y:S01]  /*1190*/  LOP3.LUT R13, R11.reuse, 0x2, RZ, 0xfc, !PT ;  /* 0x000000020b0d7812 */ /* 0x040fe200078efcff */
[----:B------:R-:W-:Y:S01]  /*11a0*/  IMAD.MOV.U32 R24, RZ, RZ, R17 ;  /* 0x000000ffff187224 */ /* 0x000fe200078e0011 */
[----:B------:R-:W-:Y:S01]  /*11b0*/  LOP3.LUT R91, R11, 0x6, RZ, 0xfc, !PT ;  /* 0x000000060b5b7812 */ /* 0x000fe200078efcff */
[----:B------:R-:W-:Y:S01]  /*11c0*/  IMAD.MOV.U32 R26, RZ, RZ, R19 ;  /* 0x000000ffff1a7224 */ /* 0x000fe200078e0013 */
[C---:B------:R-:W-:Y:S01]  /*11d0*/  ISETP.GT.U32.AND P3, PT, R36.reuse, R33, PT ;  /* 0x000000212400720c */ /* 0x040fe20003f64070 */
[----:B------:R-:W-:Y:S01]  /*11e0*/  IMAD.MOV.U32 R28, RZ, RZ, R21 ;  /* 0x000000ffff1c7224 */ /* 0x000fe200078e0015 */
[----:B------:R-:W-:Y:S01]  /*11f0*/  LOP3.LUT R21, RZ, R3, RZ, 0x33, !PT ;  /* 0x00000003ff157212 */ /* 0x000fe200078e33ff */
[----:B------:R-:W-:Y:S01]  /*1200*/  @!P0 IMAD.MOV R22, RZ, RZ, -R22 ;  /* 0x000000ffff168224 */ /* 0x000fe200078e0a16 */
[C---:B------:R-:W-:Y:S01]  /*1210*/  ISETP.GT.U32.AND P0, PT, R36.reuse, R30, PT ;  /* 0x0000001e2400720c */ /* 0x040fe20003f04070 */
[----:B------:R-:W-:Y:S01]  /*1220*/  @!P1 IMAD.MOV R24, RZ, RZ, -R24 ;  /* 0x000000ffff189224 */ /* 0x000fe200078e0a18 */
[C---:B------:R-:W-:Y:S01]  /*1230*/  ISETP.GT.U32.AND P1, PT, R36.reuse, R31, PT ;  /* 0x0000001f2400720c */ /* 0x040fe20003f24070 */
[----:B------:R-:W-:Y:S01]  /*1240*/  @!P4 IMAD.MOV R26, RZ, RZ, -R26 ;  /* 0x000000ffff1ac224 */ /* 0x000fe200078e0a1a */
[----:B------:R-:W-:Y:S01]  /*1250*/  ISETP.GT.U32.AND P4, PT, R36, R32, PT ;  /* 0x000000202400720c */ /* 0x000fe20003f84070 */
[----:B------:R-:W-:Y:S01]  /*1260*/  @!P5 IMAD.MOV R28, RZ, RZ, -R28 ;  /* 0x000000ffff1cd224 */ /* 0x000fe200078e0a1c */
[----:B------:R-:W-:Y:S01]  /*1270*/  ISETP.GE.AND P5, PT, R40, RZ, PT ;  /* 0x000000ff2800720c */ /* 0x000fe20003fa6270 */
[----:B------:R-:W-:Y:S01]  /*1280*/  @!P2 IMAD.IADD R14, R14, 0x1, -R35 ;  /* 0x000000010e0ea824 */ /* 0x000fe200078e0a23 */
[----:B------:R-:W-:Y:S01]  /*1290*/  ISETP.GE.AND P2, PT, R39, RZ, PT ;  /* 0x000000ff2700720c */ /* 0x000fe20003f46270 */
[----:B------:R-:W-:Y:S01]  /*12a0*/  @!P6 IMAD.MOV R23, RZ, RZ, -R23 ;  /* 0x000000ffff17e224 */ /* 0x000fe200078e0a17 */
[----:B------:R-:W-:Y:S01]  /*12b0*/  LOP3.LUT R93, R11, 0x8, RZ, 0xfc, !PT ;  /* 0x000000080b5d7812 */ /* 0x000fe200078efcff */
[--C-:B------:R-:W-:Y:S01]  /*12c0*/  @!P3 IMAD.IADD R33, R33, 0x1, -R36.reuse ;  /* 0x000000012121b824 */ /* 0x100fe200078e0a24 */
[----:B------:R-:W-:Y:S01]  /*12d0*/  ISETP.GT.U32.AND P6, PT, R35, R14, PT ;  /* 0x0000000e2300720c */ /* 0x000fe20003fc4070 */
[--C-:B------:R-:W-:Y:S01]  /*12e0*/  @!P0 IMAD.IADD R30, R30, 0x1, -R36.reuse ;  /* 0x000000011e1e8824 */ /* 0x100fe200078e0a24 */
[----:B------:R-:W-:Y:S01]  /*12f0*/  ISETP.GE.AND P0, PT, R41, RZ, PT ;  /* 0x000000ff2900720c */ /* 0x000fe20003f06270 */
[--C-:B------:R-:W-:Y:S01]  /*1300*/  @!P1 IMAD.IADD R31, R31, 0x1, -R36.reuse ;  /* 0x000000011f1f9824 */ /* 0x100fe200078e0a24 */
[----:B------:R-:W-:Y:S01]  /*1310*/  ISETP.GE.AND P1, PT, R42, RZ, PT ;  /* 0x000000ff2a00720c */ /* 0x000fe20003f26270 */
[----:B------:R-:W-:Y:S01]  /*1320*/  @!P4 IMAD.IADD R32, R32, 0x1, -R36 ;  /* 0x000000012020c824 */ /* 0x000fe200078e0a24 */
[----:B------:R-:W-:Y:S01]  /*1330*/  ISETP.GE.AND P4, PT, R43, RZ, PT ;  /* 0x000000ff2b00720c */ /* 0x000fe20003f86270 */
[----:B------:R-:W-:Y:S01]  /*1340*/  @!P5 IMAD.MOV R27, RZ, RZ, -R27 ;  /* 0x000000ffff1bd224 */ /* 0x000fe200078e0a1b */
[----:B------:R-:W-:Y:S01]  /*1350*/  ISETP.GE.AND P3, PT, R44, RZ, PT ;  /* 0x000000ff2c00720c */ /* 0x000fe20003f66270 */
[----:B--2---:R-:W-:Y:S01]  /*1360*/  VIADD R116, R6, 0x1f ;  /* 0x0000001f06747836 */ /* 0x004fe20000000000 */
[----:B------:R-:W-:Y:S01]  /*1370*/  ISETP.GE.AND P5, PT, R37, RZ, PT ;  /* 0x000000ff2500720c */ /* 0x000fe20003fa6270 */
[C---:B-1----:R-:W-:Y:S01]  /*1380*/  IMAD R15, R11.reuse, R8, RZ ;  /* 0x000000080b0f7224 */ /* 0x042fe200078e02ff */
[C---:B------:R-:W-:Y:S01]  /*1390*/  LOP3.LUT R115, R11.reuse, 0xa, RZ, 0xfc, !PT ;  /* 0x0000000a0b737812 */ /* 0x040fe200078efcff */
[----:B------:R-:W-:Y:S01]  /*13a0*/  @!P6 IMAD.IADD R14, R14, 0x1, -R35 ;  /* 0x000000010e0ee824 */ /* 0x000fe200078e0a23 */
[----:B------:R-:W-:Y:S01]  /*13b0*/  ISETP.GT.AND P6, PT, R116, 0x1f, PT ;  /* 0x0000001f7400780c */ /* 0x000fe20003fc4270 */
[----:B------:R-:W-:Y:S01]  /*13c0*/  @!P2 IMAD.MOV R25, RZ, RZ, -R25 ;  /* 0x000000ffff19a224 */ /* 0x000fe200078e0a19 */
[-C--:B------:R-:W-:Y:S01]  /*13d0*/  ISETP.GE.AND P2, PT, R11, R6.reuse, PT ;  /* 0x000000060b00720c */ /* 0x080fe20003f46270 */
[----:B------:R-:W-:Y:S01]  /*13e0*/  IMAD R17, R8, 0x2, R15 ;  /* 0x0000000208117824 */ /* 0x000fe200078e020f */
[----:B------:R-:W-:Y:S01]  /*13f0*/  SEL R110, RZ, 0x4, !P6 ;  /* 0x00000004ff6e7807 */ /* 0x000fe20007000000 */
[----:B------:R-:W-:Y:S01]  /*1400*/  @!P0 IMAD.MOV R29, RZ, RZ, -R29 ;  /* 0x000000ffff1d8224 */ /* 0x000fe200078e0a1d */
[----:B------:R-:W-:Y:S01]  /*1410*/  ISETP.GE.AND P6, PT, R13, R6, PT ;  /* 0x000000060d00720c */ /* 0x000fe20003fc6270 */
[----:B------:R-:W-:Y:S01]  /*1420*/  @!P1 IMAD.MOV R30, RZ, RZ, -R30 ;  /* 0x000000ffff1e9224 */ /* 0x000fe200078e0a1e */
[----:B------:R-:W-:Y:S01]  /*1430*/  SEL R35, R110, RZ, !P2 ;  /* 0x000000ff6e237207 */ /* 0x000fe20005000000 */
[----:B------:R-:W-:Y:S01]  /*1440*/  @!P4 IMAD.MOV R31, RZ, RZ, -R31 ;  /* 0x000000ffff1fc224 */ /* 0x000fe200078e0a1f */
[----:B------:R-:W-:Y:S01]  /*1450*/  ISETP.NE.AND P2, PT, R3, RZ, PT ;  /* 0x000000ff0300720c */ /* 0x000fe20003f45270 */
[----:B------:R-:W-:Y:S01]  /*1460*/  @!P3 IMAD.MOV R32, RZ, RZ, -R32 ;  /* 0x000000ffff20b224 */ /* 0x000fe200078e0a20 */
[----:B------:R-:W-:Y:S01]  /*1470*/  ISETP.GE.AND P3, PT, R5, RZ, PT ;  /* 0x000000ff0500720c */ /* 0x000fe20003f66270 */
[----:B------:R-:W-:Y:S01]  /*1480*/  @!P5 IMAD.MOV R33, RZ, RZ, -R33 ;  /* 0x000000ffff21d224 */ /* 0x000fe200078e0a21 */
[C---:B------:R-:W-:Y:S01]  /*1490*/  SEL R119, R21.reuse, R16, !P2 ;  /* 0x0000001015777207 */ /* 0x040fe20005000000 */
[----:B------:R-:W-:Y:S01]  /*14a0*/  IMAD R19, R8, 0x2, R17 ;  /* 0x0000000208137824 */ /* 0x000fe200078e0211 */
[C---:B------:R-:W-:Y:S01]  /*14b0*/  SEL R120, R21.reuse, R18, !P2 ;  /* 0x0000001215787207 */ /* 0x040fe20005000000 */
[----:B------:R-:W-:Y:S01]  /*14c0*/  IMAD R137, R100, R9, RZ ;  /* 0x0000000964897224 */ /* 0x000fe200078e02ff */
[----:B------:R-:W-:Y:S01]  /*14d0*/  SEL R121, R21, R20, !P2 ;  /* 0x0000001415797207 */ /* 0x000fe20005000000 */
[----:B------:R-:W-:Y:S01]  /*14e0*/  IMAD R119, R119, UR5, RZ ;  /* 0x0000000577777c24 */ /* 0x000fe2000f8e02ff */
[----:B------:R-:W-:Y:S01]  /*14f0*/  SEL R122, R21, R22, !P2 ;  /* 0x00000016157a7207 */ /* 0x000fe20005000000 */
[----:B------:R-:W-:Y:S01]  /*1500*/  IMAD.SHL.U32 R102, R137, 0x4, RZ ;  /* 0x0000000489667824 */ /* 0x000fe200078e00ff */
[C---:B------:R-:W-:Y:S01]  /*1510*/  SEL R123, R21.reuse, R24, !P2 ;  /* 0x00000018157b7207 */ /* 0x040fe20005000000 */
[----:B------:R-:W-:Y:S01]  /*1520*/  IMAD R120, R120, UR5, RZ ;  /* 0x0000000578787c24 */ /* 0x000fe2000f8e02ff */
[C---:B------:R-:W-:Y:S01]  /*1530*/  SEL R124, R21.reuse, R26, !P2 ;  /* 0x0000001a157c7207 */ /* 0x040fe20005000000 */
[----:B------:R-:W-:Y:S01]  /*1540*/  @!P3 IMAD.MOV R14, RZ, RZ, -R14 ;  /* 0x000000ffff0eb224 */ /* 0x000fe200078e0a0e */
[----:B------:R-:W-:Y:S01]  /*1550*/  SEL R125, R21, R28, !P2 ;  /* 0x0000001c157d7207 */ /* 0x000fe20005000000 */
[----:B------:R-:W-:Y:S01]  /*1560*/  IMAD R121, R121, UR5, RZ ;  /* 0x0000000579797c24 */ /* 0x000fe2000f8e02ff */
[C---:B------:R-:W-:Y:S01]  /*1570*/  SEL R126, R21.reuse, R23, !P2 ;  /* 0x00000017157e7207 */ /* 0x040fe20005000000 */
[----:B------:R-:W-:Y:S01]  /*1580*/  IMAD R122, R122, UR5, RZ ;  /* 0x000000057a7a7c24 */ /* 0x000fe2000f8e02ff */
        /* <DEDUP_REMOVED lines=14> */
[----:B------:R-:W-:Y:S01]  /*1670*/  SEL R142, R21, R34, !P2 ;  /* 0x00000022158e7207 */ /* 0x000fe20005000000 */
[----:B------:R-:W-:Y:S01]  /*1680*/  IMAD R21, R8, 0x2, R19 ;  /* 0x0000000208157824 */ /* 0x000fe200078e0213 */
[----:B------:R-:W-:Y:S01]  /*1690*/  ISETP.NE.AND P1, PT, R2, RZ, PT ;  /* 0x000000ff0200720c */ /* 0x000fe20003f25270 */
[----:B------:R-:W-:Y:S01]  /*16a0*/  IMAD R138, R138, UR5, RZ ;  /* 0x000000058a8a7c24 */ /* 0x000fe2000f8e02ff */
[-C--:B------:R-:W-:Y:S01]  /*16b0*/  ISETP.GE.AND P4, PT, R89, R6.reuse, PT ;  /* 0x000000065900720c */ /* 0x080fe20003f86270 */
[----:B------:R-:W-:Y:S01]  /*16c0*/  IMAD R23, R8, 0x2, R21 ;  /* 0x0000000208177824 */ /* 0x000fe200078e0215 */
[C---:B------:R-:W-:Y:S01]  /*16d0*/  SEL R36, R110.reuse, RZ, !P6 ;  /* 0x000000ff6e247207 */ /* 0x040fe20007000000 */
[----:B------:R-:W-:Y:S01]  /*16e0*/  IMAD R139, R139, UR5, RZ ;  /* 0x000000058b8b7c24 */ /* 0x000fe2000f8e02ff */
[----:B------:R-:W-:Y:S01]  /*16f0*/  SEL R16, R110, RZ, !P4 ;  /* 0x000000ff6e107207 */ /* 0x000fe20006000000 */
[----:B------:R-:W-:Y:S01]  /*1700*/  IMAD R149, R8, 0x2, R23 ;  /* 0x0000000208957824 */ /* 0x000fe200078e0217 */
[----:B------:R-:W-:Y:S01]  /*1710*/  ISETP.NE.U32.AND P2, PT, R36, RZ, PT ;  /* 0x000000ff2400720c */ /* 0x000fe20003f45070 */
[----:B------:R-:W-:Y:S01]  /*1720*/  IMAD R140, R140, UR5, RZ ;  /* 0x000000058c8c7c24 */ /* 0x000fe2000f8e02ff */
[----:B------:R-:W-:Y:S01]  /*1730*/  ISETP.NE.U32.AND P0, PT, R35, RZ, PT ;  /* 0x000000ff2300720c */ /* 0x000fe20003f05070 */
[C---:B------:R-:W-:Y:S01]  /*1740*/  IMAD R151, R8.reuse, 0x2, R149 ;  /* 0x0000000208977824 */ /* 0x040fe200078e0295 */
[----:B------:R-:W-:Y:S01]  /*1750*/  ISETP.GE.AND P5, PT, R91, R6, PT ;  /* 0x000000065b00720c */ /* 0x000fe20003fa6270 */
[----:B------:R-:W-:Y:S01]  /*1760*/  IMAD.SHL.U32 R104, R149, 0x4, RZ ;  /* 0x0000000495687824 */ /* 0x000fe200078e00ff */
[----:B------:R-:W-:Y:S01]  /*1770*/  @!P1 LOP3.LUT R14, RZ, R2, RZ, 0x33, !PT ;  /* 0x00000002ff0e9212 */ /* 0x000fe200078e33ff */
[C---:B------:R-:W-:Y:S01]  /*1780*/  IMAD R133, R8.reuse, 0x2, R151 ;  /* 0x0000000208857824 */ /* 0x040fe200078e0297 */
[----:B------:R-:W-:Y:S01]  /*1790*/  ISETP.GE.AND P6, PT, R93, R6, PT ;  /* 0x000000065d00720c */ /* 0x000fe20003fc6270 */
[----:B------:R-:W-:Y:S01]  /*17a0*/  IMAD.SHL.U32 R106, R151, 0x4, RZ ;  /* 0x00000004976a7824 */ /* 0x000fe200078e00ff */
[C---:B------:R-:W-:Y:S01]  /*17b0*/  LOP3.LUT R113, R11.reuse, 0xc, RZ, 0xfc, !PT ;  /* 0x0000000c0b717812 */ /* 0x040fe200078efcff */
[----:B------:R-:W-:Y:S01]  /*17c0*/  IMAD R147, R8, 0x2, R133 ;  /* 0x0000000208937824 */ /* 0x000fe200078e0285 */
[----:B------:R-:W-:Y:S01]  /*17d0*/  SEL R18, R110, RZ, !P5 ;  /* 0x000000ff6e127207 */ /* 0x000fe20006800000 */
[----:B------:R-:W-:Y:S01]  /*17e0*/  IMAD R114, R14, R7, RZ ;  /* 0x000000070e727224 */ /* 0x000fe200078e02ff */
[----:B------:R-:W-:Y:S01]  /*17f0*/  SEL R20, R110, RZ, !P6 ;  /* 0x000000ff6e147207 */ /* 0x000fe20007000000 */
[----:B------:R-:W-:Y:S01]  /*1800*/  IMAD R135, R8, 0x2, R147 ;  /* 0x0000000208877824 */ /* 0x000fe200078e0293 */
[----:B------:R-:W-:Y:S01]  /*1810*/  ISETP.NE.U32.AND P6, PT, R16, RZ, PT ;  /* 0x000000ff1000720c */ /* 0x000fe20003fc5070 */
[----:B------:R-:W-:Y:S01]  /*1820*/  IMAD.SHL.U32 R118, R114, 0x4, RZ ;  /* 0x0000000472767824 */ /* 0x000fe200078e00ff */
[----:B------:R-:W-:Y:S01]  /*1830*/  LOP3.LUT R111, R11, 0xe, RZ, 0xfc, !PT ;  /* 0x0000000e0b6f7812 */ /* 0x000fe200078efcff */
[----:B------:R-:W-:Y:S01]  /*1840*/  IMAD R143, R8, 0x2, R135 ;  /* 0x00000002088f7824 */ /* 0x000fe200078e0287 */
[----:B------:R-:W-:Y:S01]  /*1850*/  ISETP.NE.U32.AND P5, PT, R18, RZ, PT ;  /* 0x000000ff1200720c */ /* 0x000fe20003fa5070 */
[----:B------:R-:W-:Y:S01]  /*1860*/  IMAD.SHL.U32 R108, R133, 0x4, RZ ;  /* 0x00000004856c7824 */ /* 0x000fe200078e00ff */
[----:B------:R-:W-:Y:S01]  /*1870*/  IADD3 R64, P3, R118, UR8, RZ ;  /* 0x0000000876407c10 */ /* 0x000fe2000ff7e0ff */
[----:B------:R-:W-:Y:S01]  /*1880*/  IMAD R145, R8, 0x2, R143 ;  /* 0x0000000208917824 */ /* 0x000fe200078e028f */
[----:B------:R-:W-:Y:S01]  /*1890*/  ISETP.NE.U32.AND P1, PT, R20, RZ, PT ;  /* 0x000000ff1400720c */ /* 0x000fe20003f25070 */
[----:B------:R-:W-:Y:S01]  /*18a0*/  IMAD.SHL.U32 R98, R147, 0x4, RZ ;  /* 0x0000000493627824 */ /* 0x000fe200078e00ff */
[----:B------:R-:W-:Y:S01]  /*18b0*/  LEA.HI.X.SX32 R14, R114, UR9, 0x2, P3 ;  /* 0x00000009720e7c11 */ /* 0x000fe200098f16ff */
[C---:B------:R-:W-:Y:S01]  /*18c0*/  IMAD R7, R8.reuse, 0x2, R145 ;  /* 0x0000000208077824 */ /* 0x040fe200078e0291 */
[----:B------:R-:W-:Y:S01]  /*18d0*/  LOP3.LUT R109, R11, 0x10, RZ, 0xfc, !PT ;  /* 0x000000100b6d7812 */ /* 0x000fe200078efcff */
[----:B------:R-:W-:Y:S01]  /*18e0*/  IMAD.SHL.U32 R96, R135, 0x4, RZ ;  /* 0x0000000487607824 */ /* 0x000fe200078e00ff */
[----:B------:R-:W-:Y:S01]  /*18f0*/  LOP3.LUT R107, R11, 0x12, RZ, 0xfc, !PT ;  /* 0x000000120b6b7812 */ /* 0x000fe200078efcff */
[C---:B------:R-:W-:Y:S01]  /*1900*/  IMAD R25, R8.reuse, 0x2, R7 ;  /* 0x0000000208197824 */ /* 0x040fe200078e0207 */
[----:B------:R-:W-:Y:S01]  /*1910*/  LEA R62, P3, R7, R64, 0x2 ;  /* 0x00000040073e7211 */ /* 0x000fe200078610ff */
[----:B------:R-:W-:Y:S01]  /*1920*/  IMAD.SHL.U32 R94, R143, 0x4, RZ ;  /* 0x000000048f5e7824 */ /* 0x000fe200078e00ff */
[----:B------:R-:W-:Y:S01]  /*1930*/  LOP3.LUT R105, R11, 0x14, RZ, 0xfc, !PT ;  /* 0x000000140b697812 */ /* 0x000fe200078efcff */
[----:B------:R-:W-:Y:S01]  /*1940*/  IMAD R27, R8, 0x2, R25 ;  /* 0x00000002081b7824 */ /* 0x000fe200078e0219 */
[----:B------:R-:W-:Y:S01]  /*1950*/  LEA.HI.X.SX32 R63, R7, R14, 0x2, P3 ;  /* 0x0000000e073f7211 */ /* 0x000fe200018f16ff */
[----:B------:R-:W-:Y:S01]  /*1960*/  IMAD.SHL.U32 R92, R145, 0x4, RZ ;  /* 0x00000004915c7824 */ /* 0x000fe200078e00ff */
[-C--:B------:R-:W-:Y:S01]  /*1970*/  LEA R54, P4, R25, R64.reuse, 0x2 ;  /* 0x0000004019367211 */ /* 0x080fe200078810ff */
[----:B------:R-:W-:Y:S01]  /*1980*/  IMAD R141, R141, UR5, RZ ;  /* 0x000000058d8d7c24 */ /* 0x000fe2000f8e02ff */
[----:B------:R-:W-:Y:S01]  /*1990*/  LEA R56, P3, R27, R64, 0x2 ;  /* 0x000000401b387211 */ /* 0x000fe200078610ff */
[----:B------:R-:W-:Y:S01]  /*19a0*/  IMAD R142, R142, UR5, RZ ;  /* 0x000000058e8e7c24 */ /* 0x000fe2000f8e02ff */
[-C--:B------:R-:W-:Y:S01]  /*19b0*/  LEA.HI.X.SX32 R55, R25, R14.reuse, 0x2, P4 ;  /* 0x0000000e19377211 */ /* 0x080fe200020f16ff */
[----:B------:R-:W-:Y:S01]  /*19c0*/  VIADD R131, R12, UR7 ;  /* 0x000000070c837c36 */ /* 0x000fe20008000000 */
[----:B------:R-:W-:Y:S01]  /*19d0*/  LEA.HI.X.SX32 R57, R27, R14, 0x2, P3 ;  /* 0x0000000e1b397211 */ /* 0x000fe200018f16ff */
[----:B------:R-:W-:Y:S01]  /*19e0*/  IMAD R27, R8, 0x2, R27 ;  /* 0x00000002081b7824 */ /* 0x000fe200078e021b */
[-C--:B------:R-:W-:Y:S01]  /*19f0*/  LEA R84, P3, R17, R64.reuse, 0x2 ;  /* 0x0000004011547211 */ /* 0x080fe200078610ff */
[----:B------:R-:W-:Y:S01]  /*1a00*/  VIADD R153, R90, UR7 ;  /* 0x000000075a997c36 */ /* 0x000fe20008000000 */
[----:B------:R-:W-:Y:S01]  /*1a10*/  LEA R86, P4, R15, R64, 0x2 ;  /* 0x000000400f567211 */ /* 0x000fe200078810ff */
[----:B------:R-:W-:Y:S01]  /*1a20*/  VIADD R155, R88, UR7 ;  /* 0x00000007589b7c36 */ /* 0x000fe20008000000 */
[----:B------:R-:W-:Y:S01]  /*1a30*/  LEA.HI.X.SX32 R85, R17, R14, 0x2, P3 ;  /* 0x0000000e11557211 */ /* 0x000fe200018f16ff */
[----:B------:R-:W-:Y:S01]  /*1a40*/  VIADD R112, R6, 0xffffffe0 ;  /* 0xffffffe006707836 */ /* 0x000fe20000000000 */
[----:B------:R-:W-:Y:S01]  /*1a50*/  LEA R80, P3, R21, R64, 0x2 ;  /* 0x0000004015507211 */ /* 0x000fe200078610ff */
[----:B------:R-:W-:Y:S01]  /*1a60*/  IMAD.SHL.U32 R9, R9, 0x20, RZ ;  /* 0x0000002009097824 */ /* 0x000fe200078e00ff */
[----:B------:R-:W-:-:S02]  /*1a70*/  LEA.HI.X.SX32 R87, R15, R14, 0x2, P4 ;  /* 0x0000000e0f577211 */ /* 0x000fc400020f16ff */
[----:B------:R-:W-:Y:S02]  /*1a80*/  LEA.HI.X.SX32 R81, R21, R14, 0x2, P3 ;  /* 0x0000000e15517211 */ /* 0x000fe400018f16ff */
[-C--:B------:R-:W-:Y:S01]  /*1a90*/  IADD3 R74, P3, R104, R64.reuse, RZ ;  /* 0x00000040684a7210 */ /* 0x080fe20007f7e0ff */
[----:B------:R-:W-:Y:S01]  /*1aa0*/  @!PT LDS RZ, [RZ] ;  /* 0x00000000fffff984 */ /* 0x000fe20000000800 */
[----:B------:R-:W-:Y:S01]  /*1ab0*/  @!PT LDS RZ, [RZ] ;  /* 0x00000000fffff984 */ /* 0x000fe20000000800 */
[----:B------:R-:W-:Y:S01]  /*1ac0*/  @!PT LDS RZ, [RZ] ;  /* 0x00000000fffff984 */ /* 0x000fe20000000800 */
[----:B------:R1:W-:Y:S01]  /*1ad0*/  LDGSTS.E [R131], desc[UR14][R86.64], P0 ;  /* 0x0000000056837fae */ /* 0x0003e2000812184e */
[----:B------:R-:W-:Y:S02]  /*1ae0*/  LEA R82, P4, R19, R64, 0x2 ;  /* 0x0000004013527211 */ /* 0x000fe400078810ff */
[----:B------:R-:W-:Y:S01]  /*1af0*/  LEA.HI.X.SX32 R75, R149, R14, 0x2, P3 ;  /* 0x0000000e954b7211 */ /* 0x000fe200018f16ff */
[----:B------:R2:W-:Y:S01]  /*1b00*/  LDGSTS.E [R131+0x8], desc[UR14][R84.64], P2 ;  /* 0x0000800054837fae */ /* 0x0005e2000912184e */
[----:B------:R-:W-:Y:S02]  /*1b10*/  LEA R58, P3, R27, R64, 0x2 ;  /* 0x000000401b3a7211 */ /* 0x000fe400078610ff */
[----:B------:R-:W-:-:S02]  /*1b20*/  LEA.HI.X.SX32 R83, R19, R14, 0x2, P4 ;  /* 0x0000000e13537211 */ /* 0x000fc400020f16ff */
[----:B------:R-:W-:Y:S02]  /*1b30*/  LEA.HI.X.SX32 R59, R27, R14, 0x2, P3 ;  /* 0x0000000e1b3b7211 */ /* 0x000fe400018f16ff */
[-C--:B------:R-:W-:Y:S01]  /*1b40*/  IADD3 R72, P3, R108, R64.reuse, RZ ;  /* 0x000000406c487210 */ /* 0x080fe20007f7e0ff */
[----:B------:R3:W-:Y:S01]  /*1b50*/  LDGSTS.E [R153], desc[UR14][R82.64], P6 ;  /* 0x0000000052997fae */ /* 0x0007e2000b12184e */
[----:B------:R-:W-:Y:S02]  /*1b60*/  LEA R78, P4, R23, R64, 0x2 ;  /* 0x00000040174e7211 */ /* 0x000fe400078810ff */
[----:B------:R-:W-:Y:S01]  /*1b70*/  LEA.HI.X.SX32 R73, R133, R14, 0x2, P3 ;  /* 0x0000000e85497211 */ /* 0x000fe200018f16ff */
[----:B------:R4:W-:Y:S01]  /*1b80*/  LDGSTS.E [R153+0x8], desc[UR14][R80.64], P5 ;  /* 0x0000800050997fae */ /* 0x0009e2000a92184e */
[----:B------:R-:W-:Y:S02]  /*1b90*/  IADD3 R70, P3, R98, R64, RZ ;  /* 0x0000004062467210 */ /* 0x000fe40007f7e0ff */
[----:B------:R-:W-:-:S02]  /*1ba0*/  LEA.HI.X.SX32 R79, R23, R14, 0x2, P4 ;  /* 0x0000000e174f7211 */ /* 0x000fc400020f16ff */
[----:B------:R-:W-:Y:S02]  /*1bb0*/  LEA.HI.X.SX32 R71, R147, R14, 0x2, P3 ;  /* 0x0000000e93477211 */ /* 0x000fe400018f16ff */
[-C--:B------:R-:W-:Y:S01]  /*1bc0*/  IADD3 R68, P3, R96, R64.reuse, RZ ;  /* 0x0000004060447210 */ /* 0x080fe20007f7e0ff */
[----:B------:R5:W-:Y:S01]  /*1bd0*/  LDGSTS.E [R155], desc[UR14][R78.64], P1 ;  /* 0x000000004e9b7fae */ /* 0x000be2000892184e */
[----:B------:R-:W-:Y:S02]  /*1be0*/  IADD3 R76, P4, R106, R64, RZ ;  /* 0x000000406a4c7210 */ /* 0x000fe40007f9e0ff */
[----:B------:R-:W-:Y:S02]  /*1bf0*/  LEA.HI.X.SX32 R69, R135, R14, 0x2, P3 ;  /* 0x0000000e87457211 */ /* 0x000fe400018f16ff */
[----:B------:R-:W-:Y:S02]  /*1c00*/  IADD3 R66, P3, R94, R64, RZ ;  /* 0x000000405e427210 */ /* 0x000fe40007f7e0ff */
[----:B------:R-:W-:-:S02]  /*1c10*/  LEA.HI.X.SX32 R77, R151, R14, 0x2, P4 ;  /* 0x0000000e974d7211 */ /* 0x000fc400020f16ff */
[----:B------:R-:W-:Y:S02]  /*1c20*/  IADD3 R24, P4, R102, UR10, RZ ;  /* 0x0000000a66187c10 */ /* 0x000fe4000ff9e0ff */
[----:B------:R-:W-:Y:S02]  /*1c30*/  LEA.HI.X.SX32 R67, R143, R14, 0x2, P3 ;  /* 0x0000000e8f437211 */ /* 0x000fe400018f16ff */
[----:B------:R-:W-:Y:S02]  /*1c40*/  IADD3 R64, P3, R92, R64, RZ ;  /* 0x000000405c407210 */ /* 0x000fe40007f7e0ff */
[----:B------:R-:W-:Y:S02]  /*1c50*/  LEA.HI.X.SX32 R7, R137, UR11, 0x2, P4 ;  /* 0x0000000b89077c11 */ /* 0x000fe4000a0f16ff */
[----:B------:R-:W-:Y:S02]  /*1c60*/  LEA R60, P4, R119, R24, 0x2 ;  /* 0x00000018773c7211 */ /* 0x000fe400078810ff */
[----:B------:R-:W-:-:S02]  /*1c70*/  LEA.HI.X.SX32 R65, R145, R14, 0x2, P3 ;  /* 0x0000000e91417211 */ /* 0x000fc400018f16ff */
[CC--:B------:R-:W-:Y:S02]  /*1c80*/  LEA R52, P3, R120.reuse, R24.reuse, 0x2 ;  /* 0x0000001878347211 */ /* 0x0c0fe400078610ff */
[-C--:B------:R-:W-:Y:S02]  /*1c90*/  LEA.HI.X.SX32 R61, R119, R7.reuse, 0x2, P4 ;  /* 0x00000007773d7211 */ /* 0x080fe400020f16ff */
[CC--:B------:R-:W-:Y:S02]  /*1ca0*/  LEA R50, P4, R121.reuse, R24.reuse, 0x2 ;  /* 0x0000001879327211 */ /* 0x0c0fe400078810ff */
[-C--:B------:R-:W-:Y:S02]  /*1cb0*/  LEA.HI.X.SX32 R53, R120, R7.reuse, 0x2, P3 ;  /* 0x0000000778357211 */ /* 0x080fe400018f16ff */
        /* <DEDUP_REMOVED lines=26> */
[-C--:B------:R-:W-:Y:S02]  /*1e60*/  ISETP.GE.AND P4, PT, R115, R6.reuse, PT ;  /* 0x000000067300720c */ /* 0x080fe40003f86270 */
[----:B------:R-:W-:Y:S02]  /*1e70*/  LEA.HI.X.SX32 R25, R142, R7, 0x2, P3 ;  /* 0x000000078e197211 */ /* 0x000fe400018f16ff */
[-C--:B------:R-:W-:Y:S02]  /*1e80*/  ISETP.GE.AND P3, PT, R113, R6.reuse, PT ;  /* 0x000000067100720c */ /* 0x080fe40003f66270 */
[C---:B------:R-:W-:Y:S02]  /*1e90*/  SEL R7, R110.reuse, RZ, !P4 ;  /* 0x000000ff6e077207 */ /* 0x040fe40006000000 */
[----:B------:R-:W-:Y:S02]  /*1ea0*/  ISETP.GE.AND P4, PT, R111, R6, PT ;  /* 0x000000066f00720c */ /* 0x000fe40003f86270 */
[----:B------:R-:W-:-:S02]  /*1eb0*/  SEL R14, R110, RZ, !P3 ;  /* 0x000000ff6e0e7207 */ /* 0x000fc40005800000 */
[----:B------:R-:W-:Y:S02]  /*1ec0*/  ISETP.NE.U32.AND P0, PT, R7, RZ, PT ;  /* 0x000000ff0700720c */ /* 0x000fe40003f05070 */
[----:B------:R-:W-:Y:S02]  /*1ed0*/  SEL R7, R110, RZ, !P4 ;  /* 0x000000ff6e077207 */ /* 0x000fe40006000000 */
[----:B------:R-:W-:Y:S02]  /*1ee0*/  ISETP.NE.U32.AND P4, PT, R14, RZ, PT ;  /* 0x000000ff0e00720c */ /* 0x000fe40003f85070 */
[----:B------:R-:W-:Y:S02]  /*1ef0*/  ISETP.GE.AND P3, PT, R109, R6, PT ;  /* 0x000000066d00720c */ /* 0x000fe40003f66270 */
[----:B------:R-:W-:Y:S02]  /*1f00*/  ISETP.NE.U32.AND P2, PT, R7, RZ, PT ;  /* 0x000000ff0700720c */ /* 0x000fe40003f45070 */
[----:B------:R-:W-:-:S02]  /*1f10*/  LOP3.LUT R22, R12, 0x30, RZ, 0x3c, !PT ;  /* 0x000000300c167812 */ /* 0x000fc400078e3cff */
[-C--:B------:R-:W-:Y:S01]  /*1f20*/  ISETP.GE.AND P6, PT, R107, R6.reuse, PT ;  /* 0x000000066b00720c */ /* 0x080fe20003fc6270 */
[----:B------:R5:W-:Y:S01]  /*1f30*/  LDGSTS.E [R155+0x8], desc[UR14][R74.64], P0 ;  /* 0x000080004a9b7fae */ /* 0x000be2000812184e */
[----:B------:R-:W-:Y:S01]  /*1f40*/  LOP3.LUT R103, R11, 0x16, RZ, 0xfc, !PT ;  /* 0x000000160b677812 */ /* 0x000fe200078efcff */
[----:B------:R-:W-:Y:S01]  /*1f50*/  VIADD R157, R22, UR7 ;  /* 0x00000007169d7c36 */ /* 0x000fe20008000000 */
[C---:B------:R-:W-:Y:S02]  /*1f60*/  SEL R14, R110.reuse, RZ, !P3 ;  /* 0x000000ff6e0e7207 */ /* 0x040fe40005800000 */
[----:B------:R-:W-:Y:S02]  /*1f70*/  ISETP.GE.AND P5, PT, R105, R6, PT ;  /* 0x000000066900720c */ /* 0x000fe40003fa6270 */
[----:B------:R-:W-:Y:S01]  /*1f80*/  LOP3.LUT R101, R11, 0x18, RZ, 0xfc, !PT ;  /* 0x000000180b657812 */ /* 0x000fe200078efcff */
[----:B------:R5:W-:Y:S01]  /*1f90*/  LDGSTS.E [R157], desc[UR14][R76.64], P4 ;  /* 0x000000004c9d7fae */ /* 0x000be2000a12184e */
[----:B------:R-:W-:-:S02]  /*1fa0*/  SEL R7, R110, RZ, !P6 ;  /* 0x000000ff6e077207 */ /* 0x000fc40007000000 */
[-C--:B------:R-:W-:Y:S01]  /*1fb0*/  ISETP.GE.AND P6, PT, R103, R6.reuse, PT ;  /* 0x000000066700720c */ /* 0x080fe20003fc6270 */
[----:B------:R5:W-:Y:S01]  /*1fc0*/  LDGSTS.E [R157+0x8], desc[UR14][R72.64], P2 ;  /* 0x00008000489d7fae */ /* 0x000be2000912184e */
[----:B------:R-:W-:Y:S02]  /*1fd0*/  ISETP.NE.U32.AND P3, PT, R14, RZ, PT ;  /* 0x000000ff0e00720c */ /* 0x000fe40003f65070 */
[----:B------:R-:W-:Y:S02]  /*1fe0*/  LOP3.LUT R99, R11, 0x1a, RZ, 0xfc, !PT ;  /* 0x0000001a0b637812 */ /* 0x000fe400078efcff */
[----:B------:R-:W-:Y:S02]  /*1ff0*/  SEL R14, R110, RZ, !P5 ;  /* 0x000000ff6e0e7207 */ /* 0x000fe40006800000 */
[----:B------:R-:W-:Y:S02]  /*2000*/  ISETP.NE.U32.AND P5, PT, R7, RZ, PT ;  /* 0x000000ff0700720c */ /* 0x000fe40003fa5070 */
[----:B------:R-:W-:-:S02]  /*2010*/  ISETP.GE.AND P1, PT, R101, R6, PT ;  /* 0x000000066500720c */ /* 0x000fc40003f26270 */
[----:B------:R-:W-:Y:S02]  /*2020*/  SEL R7, R110, RZ, !P6 ;  /* 0x000000ff6e077207 */ /* 0x000fe40007000000 */
[----:B------:R-:W-:Y:S02]  /*2030*/  LOP3.LUT R97, R11, 0x1c, RZ, 0xfc, !PT ;  /* 0x0000001c0b617812 */ /* 0x000fe400078efcff */
[----:B------:R-:W-:Y:S02]  /*2040*/  ISETP.GE.AND P4, PT, R99, R6, PT ;  /* 0x000000066300720c */ /* 0x000fe40003f86270 */
[----:B------:R-:W-:Y:S02]  /*2050*/  ISETP.NE.U32.AND P6, PT, R14, RZ, PT ;  /* 0x000000ff0e00720c */ /* 0x000fe40003fc5070 */
[----:B------:R-:W-:Y:S02]  /*2060*/  LOP3.LUT R95, R11, 0x1e, RZ, 0xfc, !PT ;  /* 0x0000001e0b5f7812 */ /* 0x000fe400078efcff */
[----:B------:R-:W-:-:S02]  /*2070*/  LOP3.LUT R20, R12, 0x40, RZ, 0x3c, !PT ;  /* 0x000000400c147812 */ /* 0x000fc400078e3cff */
[----:B------:R-:W-:Y:S02]  /*2080*/  SEL R14, R110, RZ, !P1 ;  /* 0x000000ff6e0e7207 */ /* 0x000fe40004800000 */
[----:B------:R-:W-:Y:S01]  /*2090*/  ISETP.NE.U32.AND P0, PT, R7, RZ, PT ;  /* 0x000000ff0700720c */ /* 0x000fe20003f05070 */
[----:B------:R-:W-:Y:S01]  /*20a0*/  VIADD R159, R20, UR7 ;  /* 0x00000007149f7c36 */ /* 0x000fe20008000000 */
[-C--:B------:R-:W-:Y:S02]  /*20b0*/  ISETP.GE.AND P2, PT, R97, R6.reuse, PT ;  /* 0x000000066100720c */ /* 0x080fe40003f46270 */
[----:B------:R-:W-:Y:S02]  /*20c0*/  SEL R7, R110, RZ, !P4 ;  /* 0x000000ff6e077207 */ /* 0x000fe40006000000 */
[----:B------:R-:W-:Y:S01]  /*20d0*/  ISETP.GE.AND P4, PT, R95, R6, PT ;  /* 0x000000065f00720c */ /* 0x000fe20003f86270 */
[----:B------:R5:W-:Y:S01]  /*20e0*/  LDGSTS.E [R159], desc[UR14][R70.64], P3 ;  /* 0x00000000469f7fae */ /* 0x000be2000992184e */
[----:B------:R-:W-:-:S02]  /*20f0*/  ISETP.NE.U32.AND P1, PT, R14, RZ, PT ;  /* 0x000000ff0e00720c */ /* 0x000fc40003f25070 */
[----:B------:R-:W-:Y:S01]  /*2100*/  SEL R14, R110, RZ, !P2 ;  /* 0x000000ff6e0e7207 */ /* 0x000fe20005000000 */
[----:B------:R5:W-:Y:S01]  /*2110*/  LDGSTS.E [R159+0x8], desc[UR14][R68.64], P5 ;  /* 0x00008000449f7fae */ /* 0x000be2000a92184e */
[----:B------:R-:W-:Y:S02]  /*2120*/  ISETP.NE.U32.AND P2, PT, R7, RZ, PT ;  /* 0x000000ff0700720c */ /* 0x000fe40003f45070 */
[----:B------:R-:W-:Y:S02]  /*2130*/  LOP3.LUT R18, R12, 0x50, RZ, 0x3c, !PT ;  /* 0x000000500c127812 */ /* 0x000fe400078e3cff */
[----:B------:R-:W-:Y:S02]  /*2140*/  SEL R7, R110, RZ, !P4 ;  /* 0x000000ff6e077207 */ /* 0x000fe40006000000 */
[----:B------:R-:W-:Y:S01]  /*2150*/  LOP3.LUT R16, R12, 0x60, RZ, 0x3c, !PT ;  /* 0x000000600c107812 */ /* 0x000fe200078e3cff */
[----:B------:R-:W-:Y:S01]  /*2160*/  VIADD R161, R18, UR7 ;  /* 0x0000000712a17c36 */ /* 0x000fe20008000000 */
[----:B------:R-:W-:-:S02]  /*2170*/  ISETP.NE.U32.AND P3, PT, R14, RZ, PT ;  /* 0x000000ff0e00720c */ /* 0x000fc40003f65070 */
[----:B------:R-:W-:Y:S01]  /*2180*/  ISETP.NE.U32.AND P4, PT, R7, RZ, PT ;  /* 0x000000ff0700720c */ /* 0x000fe20003f85070 */
[----:B------:R-:W-:Y:S01]  /*2190*/  VIADD R163, R16, UR7 ;  /* 0x0000000710a37c36 */ /* 0x000fe20008000000 */
[----:B------:R-:W-:Y:S01]  /*21a0*/  LOP3.LUT R14, R12, 0x70, RZ, 0x3c, !PT ;  /* 0x000000700c0e7812 */ /* 0x000fe200078e3cff */
[----:B------:R5:W-:Y:S01]  /*21b0*/  LDGSTS.E [R161], desc[UR14][R66.64], P6 ;  /* 0x0000000042a17fae */ /* 0x000be2000b12184e */
[----:B------:R-:W-:Y:S02]  /*21c0*/  ISETP.GE.AND P5, PT, R100, R6, PT ;  /* 0x000000066400720c */ /* 0x000fe40003fa6270 */
[----:B------:R-:W-:Y:S01]  /*21d0*/  ISETP.GT.AND P6, PT, R116, 0x3f, PT ;  /* 0x0000003f7400780c */ /* 0x000fe20003fc4270 */
[----:B------:R5:W-:Y:S01]  /*21e0*/  LDGSTS.E [R161+0x8], desc[UR14][R64.64], P0 ;  /* 0x0000800040a17fae */ /* 0x000be2000812184e */
[----:B------:R-:W-:Y:S01]  /*21f0*/  VIADD R165, R14, UR7 ;  /* 0x000000070ea57c36 */ /* 0x000fe20008000000 */
[----:B------:R-:W-:Y:S02]  /*2200*/  SEL R110, R110, RZ, !P5 ;  /* 0x000000ff6e6e7207 */ /* 0x000fe40006800000 */
[----:B------:R5:W-:Y:S01]  /*2210*/  LDGSTS.E [R163], desc[UR14][R62.64], P1 ;  /* 0x000000003ea37fae */ /* 0x000be2000892184e */
[----:B------:R-:W-:-:S02]  /*2220*/  ISETP.GE.AND P1, PT, R11, R112, PT ;  /* 0x000000700b00720c */ /* 0x000fc40003f26270 */
[-C--:B------:R-:W-:Y:S01]  /*2230*/  ISETP.GE.AND P5, PT, R91, R112.reuse, PT ;  /* 0x000000705b00720c */ /* 0x080fe20003fa6270 */
[----:B------:R5:W-:Y:S01]  /*2240*/  LDGSTS.E [R163+0x8], desc[UR14][R54.64], P2 ;  /* 0x0000800036a37fae */ /* 0x000be2000912184e */
[-C--:B------:R-:W-:Y:S02]  /*2250*/  ISETP.GE.AND P2, PT, R13, R112.reuse, PT ;  /* 0x000000700d00720c */ /* 0x080fe40003f46270 */
[----:B------:R-:W-:Y:S01]  /*2260*/  SEL R7, RZ, 0x4, P1 ;  /* 0x00000004ff077807 */ /* 0x000fe20000800000 */
[----:B------:R5:W-:Y:S01]  /*2270*/  LDGSTS.E [R165], desc[UR14][R56.64], P3 ;  /* 0x0000000038a57fae */ /* 0x000be2000992184e */
[-C--:B------:R-:W-:Y:S02]  /*2280*/  ISETP.GE.AND P3, PT, R89, R112.reuse, PT ;  /* 0x000000705900720c */ /* 0x080fe40003f66270 */
[-C--:B------:R-:W-:Y:S01]  /*2290*/  ISETP.GE.AND P1, PT, R115, R112.reuse, PT ;  /* 0x000000707300720c */ /* 0x080fe20003f26270 */
[----:B------:R5:W-:Y:S01]  /*22a0*/  LDGSTS.E [R165+0x8], desc[UR14][R58.64], P4 ;  /* 0x000080003aa57fae */ /* 0x000be2000a12184e */
[----:B------:R-:W-:-:S02]  /*22b0*/  ISETP.GE.AND P4, PT, R93, R112, PT ;  /* 0x000000705d00720c */ /* 0x000fc40003f86270 */
[----:B------:R-:W-:Y:S01]  /*22c0*/  SEL R130, RZ, 0x4, P2 ;  /* 0x00000004ff827807 */ /* 0x000fe20001000000 */
[----:B------:R-:W0:Y:S01]  /*22d0*/  LDGDEPBAR ;  /* 0x00000000000079af */ /* 0x000e220000000000 */
[----:B------:R-:W-:Y:S02]  /*22e0*/  ISETP.GE.AND P2, PT, R113, R112, PT ;  /* 0x000000707100720c */ /* 0x000fe40003f46270 */
[----:B------:R-:W-:Y:S02]  /*22f0*/  SEL R132, RZ, 0x4, P3 ;  /* 0x00000004ff847807 */ /* 0x000fe40001800000 */
[----:B------:R-:W-:Y:S02]  /*2300*/  SEL R134, RZ, 0x4, P5 ;  /* 0x00000004ff867807 */ /* 0x000fe40002800000 */
[----:B------:R-:W-:Y:S02]  /*2310*/  SEL R136, RZ, 0x4, P4 ;  /* 0x00000004ff887807 */ /* 0x000fe40002000000 */
[----:B------:R-:W-:-:S02]  /*2320*/  SEL R144, RZ, 0x4, P1 ;  /* 0x00000004ff907807 */ /* 0x000fc40000800000 */
[-C--:B------:R-:W-:Y:S02]  /*2330*/  ISETP.GE.AND P3, PT, R111, R112.reuse, PT ;  /* 0x000000706f00720c */ /* 0x080fe40003f66270 */
[-C--:B------:R-:W-:Y:S02]  /*2340*/  ISETP.GE.AND P5, PT, R109, R112.reuse, PT ;  /* 0x000000706d00720c */ /* 0x080fe40003fa6270 */
[-C--:B------:R-:W-:Y:S02]  /*2350*/  ISETP.GE.AND P4, PT, R107, R112.reuse, PT ;  /* 0x000000706b00720c */ /* 0x080fe40003f86270 */
[-C--:B------:R-:W-:Y:S02]  /*2360*/  ISETP.GE.AND P1, PT, R105, R112.reuse, PT ;  /* 0x000000706900720c */ /* 0x080fe40003f26270 */
[----:B------:R-:W-:Y:S02]  /*2370*/  SEL R146, RZ, 0x4, P2 ;  /* 0x00000004ff927807 */ /* 0x000fe40001000000 */
[----:B------:R-:W-:-:S02]  /*2380*/  ISETP.GE.AND P2, PT, R103, R112, PT ;  /* 0x000000706700720c */ /* 0x000fc40003f46270 */
[----:B------:R-:W-:Y:S02]  /*2390*/  SEL R148, RZ, 0x4, P3 ;  /* 0x00000004ff947807 */ /* 0x000fe40001800000 */
[----:B------:R-:W-:Y:S02]  /*23a0*/  SEL R150, RZ, 0x4, P5 ;  /* 0x00000004ff967807 */ /* 0x000fe40002800000 */
[----:B------:R-:W-:Y:S02]  /*23b0*/  SEL R152, RZ, 0x4, P4 ;  /* 0x00000004ff987807 */ /* 0x000fe40002000000 */
[----:B------:R-:W-:Y:S02]  /*23c0*/  SEL R154, RZ, 0x4, P1 ;  /* 0x00000004ff9a7807 */ /* 0x000fe40000800000 */
[-C--:B------:R-:W-:Y:S02]  /*23d0*/  ISETP.GE.AND P0, PT, R100, R112.reuse, PT ;  /* 0x000000706400720c */ /* 0x080fe40003f06270 */
[----:B------:R-:W-:-:S02]  /*23e0*/  ISETP.GE.AND P3, PT, R101, R112, PT ;  /* 0x000000706500720c */ /* 0x000fc40003f66270 */
[-C--:B------:R-:W-:Y:S02]  /*23f0*/  ISETP.GE.AND P5, PT, R99, R112.reuse, PT ;  /* 0x000000706300720c */ /* 0x080fe40003fa6270 */
[-C--:B------:R-:W-:Y:S02]  /*2400*/  ISETP.GE.AND P4, PT, R97, R112.reuse, PT ;  /* 0x000000706100720c */ /* 0x080fe40003f86270 */
[----:B------:R-:W-:Y:S02]  /*2410*/  ISETP.GE.AND P1, PT, R95, R112, PT ;  /* 0x000000705f00720c */ /* 0x000fe40003f26270 */
[----:B------:R-:W-:Y:S02]  /*2420*/  SEL R112, RZ, 0x4, P2 ;  /* 0x00000004ff707807 */ /* 0x000fe40001000000 */
[----:B------:R-:W-:Y:S02]  /*2430*/  ISETP.NE.U32.AND P2, PT, R110, RZ, PT ;  /* 0x000000ff6e00720c */ /* 0x000fe40003f45070 */
[----:B------:R-:W-:-:S02]  /*2440*/  SEL R7, R7, RZ, P6 ;  /* 0x000000ff07077207 */ /* 0x000fc40003000000 */
[----:B------:R-:W-:Y:S02]  /*2450*/  SEL R110, RZ, 0x4, P3 ;  /* 0x00000004ff6e7807 */ /* 0x000fe40001800000 */
[----:B------:R-:W-:Y:S02]  /*2460*/  SEL R130, R130, RZ, P6 ;  /* 0x000000ff82827207 */ /* 0x000fe40003000000 */
[----:B------:R-:W-:Y:S01]  /*2470*/  ISETP.NE.U32.AND P3, PT, R7, RZ, PT ;  /* 0x000000ff0700720c */ /* 0x000fe20003f65070 */
[----:B------:R-:W-:Y:S01]  /*2480*/  IMAD.SHL.U32 R7, R8, 0x20, RZ ;  /* 0x0000002008077824 */ /* 0x000fe200078e00ff */
[----:B------:R-:W-:Y:S02]  /*2490*/  SEL R156, RZ, 0x4, P5 ;  /* 0x00000004ff9c7807 */ /* 0x000fe40002800000 */
[----:B------:R-:W-:Y:S01]  /*24a0*/  ISETP.NE.U32.AND P5, PT, R130, RZ, PT ;  /* 0x000000ff8200720c */ /* 0x000fe20003fa5070 */
[----:B------:R5:W-:Y:S01]  /*24b0*/  LDGSTS.E [R167+0xc000], desc[UR14][R60.64], P2 ;  /* 0x0c0000003ca77fae */ /* 0x000be2000912184e */
[----:B------:R-:W-:Y:S01]  /*24c0*/  SEL R132, R132, RZ, P6 ;  /* 0x000000ff84847207 */ /* 0x000fe20003000000 */
[C---:B-1----:R-:W-:Y:S01]  /*24d0*/  IMAD.WIDE R86, R7.reuse, 0x4, R86 ;  /* 0x0000000407567825 */ /* 0x042fe200078e0256 */
[----:B------:R-:W-:Y:S01]  /*24e0*/  SEL R134, R134, RZ, P6 ;  /* 0x000000ff86867207 */ /* 0x000fe20003000000 */
[----:B------:R1:W-:Y:S01]  /*24f0*/  LDGSTS.E [R167+0xc400], desc[UR14][R52.64], P2 ;  /* 0x0c40000034a77fae */ /* 0x0003e2000912184e */
[----:B------:R-:W-:Y:S01]  /*2500*/  SEL R136, R136, RZ, P6 ;  /* 0x000000ff88887207 */ /* 0x000fe20003000000 */
[C---:B--2---:R-:W-:Y:S01]  /*2510*/  IMAD.WIDE R84, R7.reuse, 0x4, R84 ;  /* 0x0000000407547825 */ /* 0x044fe200078e0254 */
[----:B------:R-:W-:Y:S01]  /*2520*/  SEL R130, RZ, 0x4, P4 ;  /* 0x00000004ff827807 */ /* 0x000fe20002000000 */
[----:B------:R2:W-:Y:S01]  /*2530*/  LDGSTS.E [R167+0xc800], desc[UR14][R50.64], P2 ;  /* 0x0c80000032a77fae */ /* 0x0005e2000912184e */
[----:B------:R-:W-:Y:S01]  /*2540*/  ISETP.NE.U32.AND P4, PT, R132, RZ, PT ;  /* 0x000000ff8400720c */ /* 0x000fe20003f85070 */
[C---:B---3--:R-:W-:Y:S01]  /*2550*/  IMAD.WIDE R82, R7.reuse, 0x4, R82 ;  /* 0x0000000407527825 */ /* 0x048fe200078e0252 */
[----:B------:R-:W-:Y:S01]  /*2560*/  SEL R144, R144, RZ, P6 ;  /* 0x000000ff90907207 */ /* 0x000fe20003000000 */
[----:B------:R3:W-:Y:S01]  /*2570*/  LDGSTS.E [R167+0xcc00], desc[UR14][R48.64], P2 ;  /* 0x0cc0000030a77fae */ /* 0x0007e2000912184e */
[----:B------:R-:W-:Y:S01]  /*2580*/  SEL R146, R146, RZ, P6 ;  /* 0x000000ff92927207 */ /* 0x000fe20003000000 */
[C---:B----4-:R-:W-:Y:S01]  /*2590*/  IMAD.WIDE R80, R7.reuse, 0x4, R80 ;  /* 0x0000000407507825 */ /* 0x050fe200078e0250 */
[----:B------:R-:W-:Y:S01]  /*25a0*/  SEL R148, R148, RZ, P6 ;  /* 0x000000ff94947207 */ /* 0x000fe20003000000 */
[----:B------:R4:W-:Y:S01]  /*25b0*/  LDGSTS.E [R167+0xd000], desc[UR14][R46.64], P2 ;  /* 0x0d0000002ea77fae */ /* 0x0009e2000912184e */
[----:B------:R-:W-:Y:S01]  /*25c0*/  SEL R150, R150, RZ, P6 ;  /* 0x000000ff96967207 */ /* 0x000fe20003000000 */
[C---:B-----5:R-:W-:Y:S01]  /*25d0*/  IMAD.WIDE R78, R7.reuse, 0x4, R78 ;  /* 0x00000004074e7825 */ /* 0x060fe200078e024e */
[----:B------:R-:W-:Y:S01]  /*25e0*/  SEL R152, R152, RZ, P6 ;  /* 0x000000ff98987207 */ /* 0x000fe20003000000 */
[----:B------:R5:W-:Y:S01]  /*25f0*/  LDGSTS.E [R167+0xd400], desc[UR14][R44.64], P2 ;  /* 0x0d4000002ca77fae */ /* 0x000be2000912184e */
[----:B------:R-:W-:Y:S01]  /*2600*/  SEL R154, R154, RZ, P6 ;  /* 0x000000ff9a9a7207 */ /* 0x000fe20003000000 */
[C---:B------:R-:W-:Y:S01]  /*2610*/  IMAD.WIDE R74, R7.reuse, 0x4, R74 ;  /* 0x00000004074a7825 */ /* 0x040fe200078e024a */
[----:B------:R-:W-:Y:S01]  /*2620*/  SEL R112, R112, RZ, P6 ;  /* 0x000000ff70707207 */ /* 0x000fe20003000000 */
[----:B------:R5:W-:Y:S01]  /*2630*/  LDGSTS.E [R167+0xd800], desc[UR14][R42.64], P2 ;  /* 0x0d8000002aa77fae */ /* 0x000be2000912184e */
[----:B------:R-:W-:Y:S01]  /*2640*/  SEL R110, R110, RZ, P6 ;  /* 0x000000ff6e6e7207 */ /* 0x000fe20003000000 */
[C---:B------:R-:W-:Y:S01]  /*2650*/  IMAD.WIDE R76, R7.reuse, 0x4, R76 ;  /* 0x00000004074c7825 */ /* 0x040fe200078e024c */
[----:B------:R-:W-:Y:S01]  /*2660*/  SEL R156, R156, RZ, P6 ;  /* 0x000000ff9c9c7207 */ /* 0x000fe20003000000 */
[----:B------:R5:W-:Y:S01]  /*2670*/  LDGSTS.E [R167+0xdc00], desc[UR14][R40.64], P2 ;  /* 0x0dc0000028a77fae */ /* 0x000be2000912184e */
[----:B------:R-:W-:Y:S01]  /*2680*/  SEL R130, R130, RZ, P6 ;  /* 0x000000ff82827207 */ /* 0x000fe20003000000 */
[----:B------:R-:W-:-:S02]  /*2690*/  IMAD.WIDE R72, R7, 0x4, R72 ;  /* 0x0000000407487825 */ /* 0x000fc400078e0248 */
[----:B------:R5:W-:Y:S02]  /*26a0*/  LDGSTS.E [R167+0xe000], desc[UR14][R38.64], P2 ;  /* 0x0e00000026a77fae */ /* 0x000be4000912184e */
[C---:B------:R-:W-:Y:S02]  /*26b0*/  IMAD.WIDE R70, R7.reuse, 0x4, R70 ;  /* 0x0000000407467825 */ /* 0x040fe400078e0246 */
[----:B------:R5:W-:Y:S02]  /*26c0*/  LDGSTS.E [R167+0xe400], desc[UR14][R36.64], P2 ;  /* 0x0e40000024a77fae */ /* 0x000be4000912184e */
[C---:B------:R-:W-:Y:S02]  /*26d0*/  IMAD.WIDE R68, R7.reuse, 0x4, R68 ;  /* 0x0000000407447825 */ /* 0x040fe400078e0244 */
[----:B------:R5:W-:Y:S02]  /*26e0*/  LDGSTS.E [R167+0xe800], desc[UR14][R34.64], P2 ;  /* 0x0e80000022a77fae */ /* 0x000be4000912184e */
[----:B------:R-:W-:-:S02]  /*26f0*/  IMAD.WIDE R66, R7, 0x4, R66 ;  /* 0x0000000407427825 */ /* 0x000fc400078e0242 */
[----:B------:R-:W-:Y:S02]  /*2700*/  LDGSTS.E [R167+0xec00], desc[UR14][R32.64], P2 ;  /* 0x0ec0000020a77fae */ /* 0x000fe4000912184e */
[C---:B------:R-:W-:Y:S02]  /*2710*/  IMAD.WIDE R64, R7.reuse, 0x4, R64 ;  /* 0x0000000407407825 */ /* 0x040fe400078e0240 */
[----:B------:R-:W-:Y:S02]  /*2720*/  LDGSTS.E [R167+0xf000], desc[UR14][R30.64], P2 ;  /* 0x0f0000001ea77fae */ /* 0x000fe4000912184e */
[C---:B------:R-:W-:Y:S02]  /*2730*/  IMAD.WIDE R62, R7.reuse, 0x4, R62 ;  /* 0x00000004073e7825 */ /* 0x040fe400078e023e */
[----:B------:R-:W-:Y:S02]  /*2740*/  LDGSTS.E [R167+0xf400], desc[UR14][R28.64], P2 ;  /* 0x0f4000001ca77fae */ /* 0x000fe4000912184e */
[----:B------:R-:W-:-:S02]  /*2750*/  IMAD.WIDE R54, R7, 0x4, R54 ;  /* 0x0000000407367825 */ /* 0x000fc400078e0236 */
[----:B------:R-:W-:Y:S02]  /*2760*/  LDGSTS.E [R167+0xf800], desc[UR14][R26.64], P2 ;  /* 0x0f8000001aa77fae */ /* 0x000fe4000912184e */
[C---:B------:R-:W-:Y:S02]  /*2770*/  IMAD.WIDE R56, R7.reuse, 0x4, R56 ;  /* 0x0000000407387825 */ /* 0x040fe400078e0238 */
[----:B------:R-:W-:Y:S01]  /*2780*/  LDGSTS.E [R167+0xfc00], desc[UR14][R24.64], P2 ;  /* 0x0fc0000018a77fae */ /* 0x000fe2000912184e */
[----:B------:R-:W-:Y:S01]  /*2790*/  ISETP.NE.U32.AND P2, PT, R134, RZ, PT ;  /* 0x000000ff8600720c */ /* 0x000fe20003f45070 */
[----:B------:R-:W-:Y:S02]  /*27a0*/  IMAD.WIDE R58, R7, 0x4, R58 ;  /* 0x00000004073a7825 */ /* 0x000fe400078e023a */
[----:B------:R-:W0:Y:S02]  /*27b0*/  LDGDEPBAR ;  /* 0x00000000000079af */ /* 0x000e240000000000 */
[C---:B------:R-:W-:Y:S01]  /*27c0*/  IMAD.WIDE R60, R9.reuse, 0x4, R60 ;  /* 0x00000004093c7825 */ /* 0x040fe200078e023c */
[----:B------:R-:W-:Y:S03]  /*27d0*/  BAR.SYNC.DEFER_BLOCKING 0x0 ;  /* 0x0000000000007b1d */ /* 0x000fe60000010000 */
[----:B-1----:R-:W-:-:S04]  /*27e0*/  IMAD.WIDE R52, R9, 0x4, R52 ;  /* 0x0000000409347825 */ /* 0x002fc800078e0234 */
[----:B--2---:R-:W-:-:S04]  /*27f0*/  IMAD.WIDE R50, R9, 0x4, R50 ;  /* 0x0000000409327825 */ /* 0x004fc800078e0232 */
[----:B---3--:R-:W-:-:S04]  /*2800*/  IMAD.WIDE R48, R9, 0x4, R48 ;  /* 0x0000000409307825 */ /* 0x008fc800078e0230 */
[----:B----4-:R-:W-:-:S04]  /*2810*/  IMAD.WIDE R46, R9, 0x4, R46 ;  /* 0x00000004092e7825 */ /* 0x010fc800078e022e */
[----:B-----5:R-:W-:-:S04]  /*2820*/  IMAD.WIDE R44, R9, 0x4, R44 ;  /* 0x00000004092c7825 */ /* 0x020fc800078e022c */
[C---:B------:R-:W-:Y:S01]  /*2830*/  IMAD.WIDE R42, R9.reuse, 0x4, R42 ;  /* 0x00000004092a7825 */ /* 0x040fe200078e022a */
[----:B------:R-:W-:Y:S01]  /*2840*/  @!PT LDS RZ, [RZ] ;  /* 0x00000000fffff984 */ /* 0x000fe20000000800 */
[----:B------:R-:W-:Y:S01]  /*2850*/  @!PT LDS RZ, [RZ] ;  /* 0x00000000fffff984 */ /* 0x000fe20000000800 */
[----:B------:R-:W-:Y:S01]  /*2860*/  @!PT LDS RZ, [RZ] ;  /* 0x00000000fffff984 */ /* 0x000fe20000000800 */
[----:B------:R1:W-:Y:S01]  /*2870*/  LDGSTS.E [R131+0x4000], desc[UR14][R86.64], P3 ;  /* 0x0400000056837fae */ /* 0x0003e2000992184e */
[----:B------:R-:W-:Y:S02]  /*2880*/  ISETP.NE.U32.AND P3, PT, R136, RZ, PT ;  /* 0x000000ff8800720c */ /* 0x000fe40003f65070 */
[C---:B------:R-:W-:Y:S01]  /*2890*/  IMAD.WIDE R40, R9.reuse, 0x4, R40 ;  /* 0x0000000409287825 */ /* 0x040fe200078e0228 */
[----:B------:R2:W-:Y:S01]  /*28a0*/  LDGSTS.E [R131+0x4008], desc[UR14][R84.64], P5 ;  /* 0x0400800054837fae */ /* 0x0005e2000a92184e */
[----:B------:R-:W-:Y:S02]  /*28b0*/  ISETP.NE.U32.AND P5, PT, R144, RZ, PT ;  /* 0x000000ff9000720c */ /* 0x000fe40003fa5070 */
[----:B------:R-:W-:Y:S01]  /*28c0*/  IMAD.WIDE R38, R9, 0x4, R38 ;  /* 0x0000000409267825 */ /* 0x000fe200078e0226 */
[----:B------:R3:W-:Y:S01]  /*28d0*/  LDGSTS.E [R153+0x4000], desc[UR14][R82.64], P4 ;  /* 0x0400000052997fae */ /* 0x0007e2000a12184e */
[----:B------:R-:W-:-:S02]  /*28e0*/  ISETP.NE.U32.AND P4, PT, R146, RZ, PT ;  /* 0x000000ff9200720c */ /* 0x000fc40003f85070 */
[C---:B------:R-:W-:Y:S01]  /*28f0*/  IMAD.WIDE R36, R9.reuse, 0x4, R36 ;  /* 0x0000000409247825 */ /* 0x040fe200078e0224 */
[----:B------:R4:W-:Y:S01]  /*2900*/  LDGSTS.E [R153+0x4008], desc[UR14][R80.64], P2 ;  /* 0x0400800050997fae */ /* 0x0009e2000912184e */
[----:B------:R-:W-:Y:S02]  /*2910*/  ISETP.NE.U32.AND P2, PT, R148, RZ, PT ;  /* 0x000000ff9400720c */ /* 0x000fe40003f45070 */
[C---:B------:R-:W-:Y:S01]  /*2920*/  IMAD.WIDE R34, R9.reuse, 0x4, R34 ;  /* 0x0000000409227825 */ /* 0x040fe200078e0222 */
[----:B-1----:R-:W-:Y:S01]  /*2930*/  CS2R R86, SRZ ;  /* 0x0000000000567805 */ /* 0x002fe2000001ff00 */
[----:B------:R1:W-:Y:S01]  /*2940*/  LDGSTS.E [R155+0x4000], desc[UR14][R78.64], P3 ;  /* 0x040000004e9b7fae */ /* 0x0003e2000992184e */
[----:B------:R-:W-:Y:S01]  /*2950*/  ISETP.NE.U32.AND P3, PT, R150, RZ, PT ;  /* 0x000000ff9600720c */ /* 0x000fe20003f65070 */
[C---:B------:R-:W-:Y:S01]  /*2960*/  IMAD.WIDE R32, R9.reuse, 0x4, R32 ;  /* 0x0000000409207825 */ /* 0x040fe200078e0220 */
[----:B--2---:R-:W-:Y:S01]  /*2970*/  CS2R R84, SRZ ;  /* 0x0000000000547805 */ /* 0x004fe2000001ff00 */
[----:B------:R2:W-:Y:S01]  /*2980*/  LDGSTS.E [R155+0x4008], desc[UR14][R74.64], P5 ;  /* 0x040080004a9b7fae */ /* 0x0005e2000a92184e */
[----:B------:R-:W-:Y:S01]  /*2990*/  ISETP.NE.U32.AND P5, PT, R152, RZ, PT ;  /* 0x000000ff9800720c */ /* 0x000fe20003fa5070 */
[----:B------:R-:W-:Y:S01]  /*29a0*/  IMAD.WIDE R30, R9, 0x4, R30 ;  /* 0x00000004091e7825 */ /* 0x000fe200078e021e */
[----:B---3--:R-:W-:Y:S01]  /*29b0*/  CS2R R82, SRZ ;  /* 0x0000000000527805 */ /* 0x008fe2000001ff00 */
[----:B------:R-:W-:Y:S01]  /*29c0*/  LDGSTS.E [R157+0x4000], desc[UR14][R76.64], P4 ;  /* 0x040000004c9d7fae */ /* 0x000fe2000a12184e */
[----:B------:R-:W-:Y:S01]  /*29d0*/  ISETP.NE.U32.AND P4, PT, R154, RZ, PT ;  /* 0x000000ff9a00720c */ /* 0x000fe20003f85070 */
[----:B------:R-:W-:Y:S01]  /*29e0*/  IMAD.SHL.U32 R131, R117, 0x8, RZ ;  /* 0x0000000875837824 */ /* 0x000fe200078e00ff */
[----:B----4-:R-:W-:Y:S01]  /*29f0*/  CS2R R80, SRZ ;  /* 0x0000000000507805 */ /* 0x010fe2000001ff00 */
[----:B------:R3:W-:Y:S01]  /*2a00*/  LDGSTS.E [R157+0x4008], desc[UR14][R72.64], P2 ;  /* 0x04008000489d7fae */ /* 0x0007e2000912184e */
[----:B------:R-:W-:-:S02]  /*2a10*/  ISETP.NE.U32.AND P2, PT, R112, RZ, PT ;  /* 0x000000ff7000720c */ /* 0x000fc40003f45070 */
[----:B-1----:R-:W-:Y:S01]  /*2a20*/  CS2R R78, SRZ ;  /* 0x00000000004e7805 */ /* 0x002fe2000001ff00 */
[C---:B------:R-:W-:Y:S01]  /*2a30*/  IMAD.SHL.U32 R112, R117.reuse, 0x10, RZ ;  /* 0x0000001075707824 */ /* 0x040fe200078e00ff */
[----:B--2---:R-:W-:Y:S01]  /*2a40*/  SEL R74, RZ, 0x4, P1 ;  /* 0x00000004ff4a7807 */ /* 0x004fe20000800000 */
[----:B------:R1:W-:Y:S01]  /*2a50*/  LDGSTS.E [R159+0x4000], desc[UR14][R70.64], P3 ;  /* 0x04000000469f7fae */ /* 0x0003e2000992184e */
[----:B------:R-:W-:Y:S02]  /*2a60*/  SEL R75, RZ, 0x4, P0 ;  /* 0x00000004ff4b7807 */ /* 0x000fe40000000000 */
[----:B------:R-:W-:Y:S01]  /*2a70*/  SEL R74, R74, RZ, P6 ;  /* 0x000000ff4a4a7207 */ /* 0x000fe20003000000 */
[----:B------:R2:W-:Y:S01]  /*2a80*/  LDGSTS.E [R159+0x4008], desc[UR14][R68.64], P5 ;  /* 0x04008000449f7fae */ /* 0x0005e2000a92184e */
[----:B------:R-:W-:Y:S01]  /*2a90*/  ISETP.NE.U32.AND P3, PT, R110, RZ, PT ;  /* 0x000000ff6e00720c */ /* 0x000fe20003f65070 */
[----:B------:R-:W-:Y:S01]  /*2aa0*/  IMAD.SHL.U32 R110, R117, 0x100, RZ ;  /* 0x00000100756e7824 */ /* 0x000fe200078e00ff */
[----:B------:R-:W-:Y:S01]  /*2ab0*/  ISETP.NE.U32.AND P1, PT, R156, RZ, PT ;  /* 0x000000ff9c00720c */ /* 0x000fe20003f25070 */
[----:B------:R4:W-:Y:S01]  /*2ac0*/  LDGSTS.E [R161+0x4000], desc[UR14][R66.64], P4 ;  /* 0x0400000042a17fae */ /* 0x0009e2000a12184e */
[----:B------:R-:W-:-:S02]  /*2ad0*/  SEL R75, R75, RZ, P6 ;  /* 0x000000ff4b4b7207 */ /* 0x000fc40003000000 */
[----:B---3--:R-:W-:Y:S02]  /*2ae0*/  CS2R R72, SRZ ;  /* 0x0000000000487805 */ /* 0x008fe4000001ff00 */
[----:B------:R-:W-:Y:S01]  /*2af0*/  ISETP.NE.U32.AND P0, PT, R130, RZ, PT ;  /* 0x000000ff8200720c */ /* 0x000fe20003f05070 */
[----:B------:R3:W-:Y:S01]  /*2b00*/  LDGSTS.E [R161+0x4008], desc[UR14][R64.64], P2 ;  /* 0x0400800040a17fae */ /* 0x0007e2000912184e */
[----:B------:R-:W-:Y:S02]  /*2b10*/  ISETP.NE.U32.AND P5, PT, R74, RZ, PT ;  /* 0x000000ff4a00720c */ /* 0x000fe40003fa5070 */
[----:B-1----:R-:W-:Y:S02]  /*2b20*/  CS2R R70, SRZ ;  /* 0x0000000000467805 */ /* 0x002fe4000001ff00 */
[----:B------:R-:W-:Y:S02]  /*2b30*/  ISETP.NE.U32.AND P6, PT, R75, RZ, PT ;  /* 0x000000ff4b00720c */ /* 0x000fe40003fc5070 */
[----:B--2---:R-:W-:-:S02]  /*2b40*/  CS2R R68, SRZ ;  /* 0x0000000000447805 */ /* 0x004fc4000001ff00 */
[----:B------:R-:W-:Y:S01]  /*2b50*/  CS2R R74, SRZ ;  /* 0x00000000004a7805 */ /* 0x000fe2000001ff00 */
[----:B------:R1:W-:Y:S01]  /*2b60*/  LDGSTS.E [R163+0x4000], desc[UR14][R62.64], P3 ;  /* 0x040000003ea37fae */ /* 0x0003e2000992184e */
[----:B------:R-:W-:Y:S02]  /*2b70*/  CS2R R76, SRZ ;  /* 0x00000000004c7805 */ /* 0x000fe4000001ff00 */
[----:B----4-:R-:W-:Y:S02]  /*2b80*/  CS2R R66, SRZ ;  /* 0x0000000000427805 */ /* 0x010fe4000001ff00 */
[----:B------:R-:W-:Y:S01]  /*2b90*/  LOP3.LUT R131, R131, 0x780, RZ, 0xc0, !PT ;  /* 0x0000078083837812 */ /* 0x000fe200078ec0ff */
[----:B------:R2:W-:Y:S01]  /*2ba0*/  LDGSTS.E [R163+0x4008], desc[UR14][R54.64], P1 ;  /* 0x0400800036a37fae */ /* 0x0005e2000892184e */
[----:B------:R-:W-:Y:S02]  /*2bb0*/  LOP3.LUT R110, R110, 0x800, RZ, 0xc0, !PT ;  /* 0x000008006e6e7812 */ /* 0x000fe400078ec0ff */
[----:B---3--:R-:W-:Y:S01]  /*2bc0*/  CS2R R64, SRZ ;  /* 0x0000000000407805 */ /* 0x008fe2000001ff00 */
[----:B------:R3:W-:Y:S01]  /*2bd0*/  LDGSTS.E [R165+0x4000], desc[UR14][R56.64], P0 ;  /* 0x0400000038a57fae */ /* 0x0007e2000812184e */
[----:B------:R-:W-:-:S03]  /*2be0*/  ISETP.GE.AND P0, PT, R116, 0x20, PT ;  /* 0x000000207400780c */ /* 0x000fc60003f06270 */
[----:B------:R4:W-:Y:S01]  /*2bf0*/  LDGSTS.E [R165+0x4008], desc[UR14][R58.64], P5 ;  /* 0x040080003aa57fae */ /* 0x0009e2000a92184e */
[----:B-1----:R-:W-:-:S03]  /*2c00*/  CS2R R62, SRZ ;  /* 0x00000000003e7805 */ /* 0x002fc6000001ff00 */
[----:B------:R-:W0:Y:S01]  /*2c10*/  LDGDEPBAR ;  /* 0x00000000000079af */ /* 0x000e220000000000 */
[----:B--2---:R-:W-:-:S03]  /*2c20*/  CS2R R54, SRZ ;  /* 0x0000000000367805 */ /* 0x004fc6000001ff00 */
[----:B------:R1:W-:Y:S01]  /*2c30*/  LDGSTS.E [R167+0x10000], desc[UR14][R60.64], P6 ;  /* 0x100000003ca77fae */ /* 0x0003e2000b12184e */
[----:B---3--:R-:W-:-:S03]  /*2c40*/  CS2R R56, SRZ ;  /* 0x0000000000387805 */ /* 0x008fc6000001ff00 */
[----:B------:R2:W-:Y:S01]  /*2c50*/  LDGSTS.E [R167+0x10400], desc[UR14][R52.64], P6 ;  /* 0x1040000034a77fae */ /* 0x0005e2000b12184e */
[----:B----4-:R-:W-:-:S03]  /*2c60*/  CS2R R58, SRZ ;  /* 0x00000000003a7805 */ /* 0x010fc6000001ff00 */
[----:B------:R3:W-:Y:S04]  /*2c70*/  LDGSTS.E [R167+0x10800], desc[UR14][R50.64], P6 ;  /* 0x1080000032a77fae */ /* 0x0007e8000b12184e */
[----:B------:R4:W-:Y:S01]  /*2c80*/  LDGSTS.E [R167+0x10c00], desc[UR14][R48.64], P6 ;  /* 0x10c0000030a77fae */ /* 0x0009e2000b12184e */
[----:B-1----:R-:W-:-:S03]  /*2c90*/  CS2R R60, SRZ ;  /* 0x00000000003c7805 */ /* 0x002fc6000001ff00 */
[----:B------:R1:W-:Y:S01]  /*2ca0*/  LDGSTS.E [R167+0x11000], desc[UR14][R46.64], P6 ;  /* 0x110000002ea77fae */ /* 0x0003e2000b12184e */
[----:B--2---:R-:W-:-:S03]  /*2cb0*/  CS2R R52, SRZ ;  /* 0x0000000000347805 */ /* 0x004fc6000001ff00 */
[----:B------:R2:W-:Y:S01]  /*2cc0*/  LDGSTS.E [R167+0x11400], desc[UR14][R44.64], P6 ;  /* 0x114000002ca77fae */ /* 0x0005e2000b12184e */
[----:B---3--:R-:W-:-:S03]  /*2cd0*/  CS2R R50, SRZ ;  /* 0x0000000000327805 */ /* 0x008fc6000001ff00 */
[----:B------:R3:W-:Y:S01]  /*2ce0*/  LDGSTS.E [R167+0x11800], desc[UR14][R42.64], P6 ;  /* 0x118000002aa77fae */ /* 0x0007e2000b12184e */
[----:B----4-:R-:W-:-:S03]  /*2cf0*/  CS2R R48, SRZ ;  /* 0x0000000000307805 */ /* 0x010fc6000001ff00 */
[----:B------:R4:W-:Y:S01]  /*2d00*/  LDGSTS.E [R167+0x11c00], desc[UR14][R40.64], P6 ;  /* 0x11c0000028a77fae */ /* 0x0009e2000b12184e */
[----:B-1----:R-:W-:-:S03]  /*2d10*/  CS2R R46, SRZ ;  /* 0x00000000002e7805 */ /* 0x002fc6000001ff00 */
[----:B------:R1:W-:Y:S01]  /*2d20*/  LDGSTS.E [R167+0x12000], desc[UR14][R38.64], P6 ;  /* 0x1200000026a77fae */ /* 0x0003e2000b12184e */
[C---:B--2---:R-:W-:Y:S01]  /*2d30*/  IMAD.WIDE R44, R9.reuse, 0x4, R28 ;  /* 0x00000004092c7825 */ /* 0x044fe200078e021c */
[----:B------:R-:W-:Y:S02]  /*2d40*/  CS2R R28, SRZ ;  /* 0x00000000001c7805 */ /* 0x000fe4000001ff00 */
[----:B------:R2:W-:Y:S01]  /*2d50*/  LDGSTS.E [R167+0x12400], desc[UR14][R36.64], P6 ;  /* 0x1240000024a77fae */ /* 0x0005e2000b12184e */
[C---:B---3--:R-:W-:Y:S01]  /*2d60*/  IMAD.WIDE R42, R9.reuse, 0x4, R26 ;  /* 0x00000004092a7825 */ /* 0x048fe200078e021a */
[----:B------:R-:W-:Y:S02]  /*2d70*/  CS2R R26, SRZ ;  /* 0x00000000001a7805 */ /* 0x000fe4000001ff00 */
[----:B------:R3:W-:Y:S01]  /*2d80*/  LDGSTS.E [R167+0x12800], desc[UR14][R34.64], P6 ;  /* 0x1280000022a77fae */ /* 0x0007e2000b12184e */
[----:B----4-:R-:W-:Y:S01]  /*2d90*/  IMAD.WIDE R40, R9, 0x4, R24 ;  /* 0x0000000409287825 */ /* 0x010fe200078e0218 */
[----:B------:R-:W-:-:S02]  /*2da0*/  CS2R R24, SRZ ;  /* 0x0000000000187805 */ /* 0x000fc4000001ff00 */
        /* <DEDUP_REMOVED lines=10> */
[----:B------:R-:W0:Y:S01]  /*2e50*/  LDGDEPBAR ;  /* 0x00000000000079af */ /* 0x000e220000000000 */
[----:B--2---:R-:W-:Y:S02]  /*2e60*/  CS2R R44, SRZ ;  /* 0x00000000002c7805 */ /* 0x004fe4000001ff00 */
[----:B---3--:R-:W-:Y:S02]  /*2e70*/  CS2R R42, SRZ ;  /* 0x00000000002a7805 */ /* 0x008fe4000001ff00 */
[----:B----4-:R-:W-:Y:S01]  /*2e80*/  CS2R R40, SRZ ;  /* 0x0000000000287805 */ /* 0x010fe2000001ff00 */
[----:B------:R-:W-:Y:S06]  /*2e90*/  @!P0 BRA `(.L_x_0) ;  /* 0x0000001800808947 */ /* 0x000fec0003800000 */
[----:B------:R-:W-:Y:S01]  /*2ea0*/  SHF.R.S32.HI R25, RZ, 0x1f, R114 ;  /* 0x0000001fff197819 */ /* 0x000fe20000011472 */
[C---:B------:R-:W-:Y:S01]  /*2eb0*/  IMAD.SHL.U32 R175, R9.reuse, 0x8, RZ ;  /* 0x0000000809af7824 */ /* 0x040fe200078e00ff */
[----:B------:R-:W-:Y:S01]  /*2ec0*/  SHF.R.S32.HI R24, RZ, 0x1f, R149 ;  /* 0x0000001fff187819 */ /* 0x000fe20000011495 */
[----:B------:R-:W-:Y:S01]  /*2ed0*/  VIADD R6, R6, 0xffffffc0 ;  /* 0xffffffc006067836 */ /* 0x000fe20000000000 */
[----:B------:R-:W-:Y:S01]  /*2ee0*/  SHF.L.U64.HI R179, R114, 0x2, R25 ;  /* 0x0000000272b37819 */ /* 0x000fe20000010219 */
[----:B------:R-:W-:Y:S01]  /*2ef0*/  IMAD.SHL.U32 R176, R9, 0x4, RZ ;  /* 0x0000000409b07824 */ /* 0x000fe200078e00ff */
[----:B------:R-:W-:Y:S02]  /*2f00*/  SHF.L.U64.HI R114, R149, 0x2, R24 ;  /* 0x0000000295727819 */ /* 0x000fe40000010218 */
[----:B------:R-:W-:Y:S02]  /*2f10*/  CS2R R32, SRZ ;  /* 0x0000000000207805 */ /* 0x000fe4000001ff00 */
[----:B------:R-:W-:-:S02]  /*2f20*/  SHF.R.S32.HI R132, RZ, 0x1f, R133 ;  /* 0x0000001fff847819 */ /* 0x000fc40000011485 */
[----:B------:R-:W-:Y:S02]  /*2f30*/  CS2R R34, SRZ ;  /* 0x0000000000227805 */ /* 0x000fe4000001ff00 */
[----:B------:R-:W-:Y:S02]  /*2f40*/  SHF.R.S32.HI R24, RZ, 0x1f, R147 ;  /* 0x0000001fff187819 */ /* 0x000fe40000011493 */
[----:B------:R-:W-:Y:S02]  /*2f50*/  CS2R R36, SRZ ;  /* 0x0000000000247805 */ /* 0x000fe4000001ff00 */
[----:B------:R-:W-:Y:S02]  /*2f60*/  SHF.R.S32.HI R134, RZ, 0x1f, R135 ;  /* 0x0000001fff867819 */ /* 0x000fe40000011487 */
[----:B------:R-:W-:Y:S02]  /*2f70*/  CS2R R38, SRZ ;  /* 0x0000000000267805 */ /* 0x000fe4000001ff00 */
[----:B------:R-:W-:-:S02]  /*2f80*/  SHF.L.U64.HI R132, R133, 0x2, R132 ;  /* 0x0000000285847819 */ /* 0x000fc40000010284 */
[----:B------:R-:W-:Y:S02]  /*2f90*/  CS2R R40, SRZ ;  /* 0x0000000000287805 */ /* 0x000fe4000001ff00 */
[----:B------:R-:W-:Y:S02]  /*2fa0*/  SHF.R.S32.HI R26, RZ, 0x1f, R143 ;  /* 0x0000001fff1a7819 */ /* 0x000fe4000001148f */
[----:B------:R-:W-:Y:S02]  /*2fb0*/  CS2R R42, SRZ ;  /* 0x00000000002a7805 */ /* 0x000fe4000001ff00 */
        /* <DEDUP_REMOVED lines=8> */
[----:B------:R-:W-:-:S02]  /*3040*/  SHF.R.S32.HI R24, RZ, 0x1f, R137 ;  /* 0x0000001fff187819 */ /* 0x000fc40000011489 */
[----:B------:R-:W-:Y:S02]  /*3050*/  CS2R R52, SRZ ;  /* 0x0000000000347805 */ /* 0x000fe4000001ff00 */
[----:B------:R-:W-:Y:S02]  /*3060*/  SHF.L.U64.HI R134, R135, 0x2, R134 ;  /* 0x0000000287867819 */ /* 0x000fe40000010286 */
[----:B------:R-:W-:Y:S02]  /*3070*/  CS2R R54, SRZ ;  /* 0x0000000000367805 */ /* 0x000fe4000001ff00 */
[----:B------:R-:W-:Y:S01]  /*3080*/  SHF.L.U64.HI R135, R143, 0x2, R26 ;  /* 0x000000028f877819 */ /* 0x000fe2000001021a */
[----:B------:R-:W-:Y:S01]  /*3090*/  IMAD R143, R99, R8, RZ ;  /* 0x00000008638f7224 */ /* 0x000fe200078e02ff */
[----:B------:R-:W-:Y:S02]  /*30a0*/  LEA.HI R178, R25, R116, RZ, 0x5 ;  /* 0x0000007419b27211 */ /* 0x000fe400078f28ff */
[----:B------:R-:W-:-:S02]  /*30b0*/  CS2R R56, SRZ ;  /* 0x0000000000387805 */ /* 0x000fc4000001ff00 */
[----:B------:R-:W-:Y:S02]  /*30c0*/  SHF.R.S32.HI R27, RZ, 0x1f, R142 ;  /* 0x0000001fff1b7819 */ /* 0x000fe4000001148e */
[----:B------:R-:W-:Y:S02]  /*30d0*/  CS2R R58, SRZ ;  /* 0x00000000003a7805 */ /* 0x000fe4000001ff00 */
[----:B------:R-:W-:Y:S02]  /*30e0*/  SHF.L.U64.HI R30, R9, 0x3, R28 ;  /* 0x00000003091e7819 */ /* 0x000fe4000001021c */
[----:B------:R-:W-:Y:S02]  /*30f0*/  CS2R R60, SRZ ;  /* 0x00000000003c7805 */ /* 0x000fe4000001ff00 */
[----:B------:R-:W-:Y:S02]  /*3100*/  LEA R183, P0, R142, R175, 0x2 ;  /* 0x000000af8eb77211 */ /* 0x000fe400078010ff */
[----:B------:R-:W-:-:S02]  /*3110*/  CS2R R62, SRZ ;  /* 0x00000000003e7805 */ /* 0x000fc4000001ff00 */
[----:B------:R-:W-:Y:S02]  /*3120*/  SHF.L.U64.HI R130, R151, 0x2, R130 ;  /* 0x0000000297827819 */ /* 0x000fe40000010282 */
[----:B------:R-:W-:Y:S02]  /*3130*/  CS2R R64, SRZ ;  /* 0x0000000000407805 */ /* 0x000fe4000001ff00 */
[----:B------:R-:W-:Y:S02]  /*3140*/  SHF.L.U64.HI R137, R137, 0x2, R24 ;  /* 0x0000000289897819 */ /* 0x000fe40000010218 */
[----:B------:R-:W-:Y:S02]  /*3150*/  CS2R R66, SRZ ;  /* 0x0000000000427805 */ /* 0x000fe4000001ff00 */
[----:B------:R-:W-:Y:S02]  /*3160*/  SHF.R.S32.HI R26, RZ, 0x1f, R141 ;  /* 0x0000001fff1a7819 */ /* 0x000fe4000001148d */
[----:B------:R-:W-:-:S02]  /*3170*/  CS2R R68, SRZ ;  /* 0x0000000000447805 */ /* 0x000fc4000001ff00 */
[----:B------:R-:W-:Y:S02]  /*3180*/  SHF.R.S32.HI R25, RZ, 0x1f, R140 ;  /* 0x0000001fff197819 */ /* 0x000fe4000001148c */
[----:B------:R-:W-:Y:S02]  /*3190*/  CS2R R70, SRZ ;  /* 0x0000000000467805 */ /* 0x000fe4000001ff00 */
[-C--:B------:R-:W-:Y:S02]  /*31a0*/  LEA R147, P1, R141, R175.reuse, 0x2 ;  /* 0x000000af8d937211 */ /* 0x080fe400078210ff */
[----:B------:R-:W-:Y:S02]  /*31b0*/  CS2R R72, SRZ ;  /* 0x0000000000487805 */ /* 0x000fe4000001ff00 */
[----:B------:R-:W-:Y:S02]  /*31c0*/  LEA R149, P2, R140, R175, 0x2 ;  /* 0x000000af8c957211 */ /* 0x000fe400078410ff */
[----:B------:R-:W-:-:S02]  /*31d0*/  CS2R R74, SRZ ;  /* 0x00000000004a7805 */ /* 0x000fc4000001ff00 */
[----:B------:R-:W-:Y:S02]  /*31e0*/  SHF.R.S32.HI R24, RZ, 0x1f, R139 ;  /* 0x0000001fff187819 */ /* 0x000fe4000001148b */
[----:B------:R-:W-:Y:S02]  /*31f0*/  CS2R R76, SRZ ;  /* 0x00000000004c7805 */ /* 0x000fe4000001ff00 */
[----:B------:R-:W-:Y:S02]  /*3200*/  LEA R151, P3, R139, R175, 0x2 ;  /* 0x000000af8b977211 */ /* 0x000fe400078610ff */
[----:B------:R-:W-:Y:S02]  /*3210*/  CS2R R78, SRZ ;  /* 0x00000000004e7805 */ /* 0x000fe4000001ff00 */
[----:B------:R-:W-:Y:S02]  /*3220*/  LEA.HI.X R29, R142, R30, R27, 0x2, P0 ;  /* 0x0000001e8e1d7211 */ /* 0x000fe400000f141b */
[----:B------:R-:W-:-:S02]  /*3230*/  CS2R R80, SRZ ;  /* 0x0000000000507805 */ /* 0x000fc4000001ff00 */
[----:B------:R-:W-:Y:S01]  /*3240*/  LEA.HI.X R142, R141, R30, R26, 0x2, P1 ;  /* 0x0000001e8d8e7211 */ /* 0x000fe200008f141a */
[----:B------:R-:W-:Y:S01]  /*3250*/  IMAD R141, R97, R8, RZ ;  /* 0x00000008618d7224 */ /* 0x000fe200078e02ff */
[-C--:B------:R-:W-:Y:S02]  /*3260*/  LEA.HI.X R144, R140, R30.reuse, R25, 0x2, P2 ;  /* 0x0000001e8c907211 */ /* 0x080fe400010f1419 */
[----:B------:R-:W-:Y:S02]  /*3270*/  CS2R R82, SRZ ;  /* 0x0000000000527805 */ /* 0x000fe4000001ff00 */
[----:B------:R-:W-:Y:S01]  /*3280*/  LEA.HI.X R146, R139, R30, R24, 0x2, P3 ;  /* 0x0000001e8b927211 */ /* 0x000fe200018f1418 */
[----:B------:R-:W-:Y:S01]  /*3290*/  IMAD R139, R95, R8, RZ ;  /* 0x000000085f8b7224 */ /* 0x000fe200078e02ff */
[----:B------:R-:W-:Y:S02]  /*32a0*/  SHF.R.S32.HI R27, RZ, 0x1f, R138 ;  /* 0x0000001fff1b7819 */ /* 0x000fe4000001148a */
[----:B------:R-:W-:-:S02]  /*32b0*/  CS2R R84, SRZ ;  /* 0x0000000000547805 */ /* 0x000fc4000001ff00 */
[----:B------:R-:W-:Y:S02]  /*32c0*/  SHF.R.S32.HI R26, RZ, 0x1f, R129 ;  /* 0x0000001fff1a7819 */ /* 0x000fe40000011481 */
[----:B------:R-:W-:Y:S02]  /*32d0*/  CS2R R86, SRZ ;  /* 0x0000000000567805 */ /* 0x000fe4000001ff00 */
[----:B------:R-:W-:Y:S01]  /*32e0*/  SHF.R.S32.HI R25, RZ, 0x1f, R128 ;  /* 0x0000001fff197819 */ /* 0x000fe20000011480 */
[----:B------:R-:W-:Y:S01]  /*32f0*/  UMOV UR12, 0x1 ;  /* 0x00000001000c7882 */ /* 0x000fe20000000000 */
[-C--:B------:R-:W-:Y:S01]  /*3300*/  LEA R153, P0, R138, R175.reuse, 0x2 ;  /* 0x000000af8a997211 */ /* 0x080fe200078010ff */
[----:B------:R-:W-:Y:S01]  /*3310*/  UMOV UR13, 0xffffffff ;  /* 0xffffffff000d7882 */ /* 0x000fe20000000000 */
[-C--:B------:R-:W-:Y:S01]  /*3320*/  LEA R155, P1, R129, R175.reuse, 0x2 ;  /* 0x000000af819b7211 */ /* 0x080fe200078210ff */
[----:B------:R-:W-:Y:S01]  /*3330*/  UMOV UR4, URZ ;  /* 0x0000003f00047c82 */ /* 0x000fe20008000000 */
[----:B------:R-:W-:-:S02]  /*3340*/  LEA R159, P2, R128, R175, 0x2 ;  /* 0x000000af809f7211 */ /* 0x000fc400078410ff */
[----:B------:R-:W-:Y:S02]  /*3350*/  SHF.R.S32.HI R24, RZ, 0x1f, R127 ;  /* 0x0000001fff187819 */ /* 0x000fe4000001147f */
[----:B------:R-:W-:Y:S02]  /*3360*/  LEA R157, P3, R127, R175, 0x2 ;  /* 0x000000af7f9d7211 */ /* 0x000fe400078610ff */
[-C--:B------:R-:W-:Y:S02]  /*3370*/  LEA.HI.X R138, R138, R30.reuse, R27, 0x2, P0 ;  /* 0x0000001e8a8a7211 */ /* 0x080fe400000f141b */
[-C--:B------:R-:W-:Y:S02]  /*3380*/  LEA.HI.X R129, R129, R30.reuse, R26, 0x2, P1 ;  /* 0x0000001e81817211 */ /* 0x080fe400008f141a */
[-C--:B------:R-:W-:Y:S02]  /*3390*/  LEA.HI.X R128, R128, R30.reuse, R25, 0x2, P2 ;  /* 0x0000001e80807211 */ /* 0x080fe400010f1419 */
[----:B------:R-:W-:-:S02]  /*33a0*/  LEA.HI.X R127, R127, R30, R24, 0x2, P3 ;  /* 0x0000001e7f7f7211 */ /* 0x000fc400018f1418 */
[----:B------:R-:W-:Y:S02]  /*33b0*/  SHF.R.S32.HI R27, RZ, 0x1f, R126 ;  /* 0x0000001fff1b7819 */ /* 0x000fe4000001147e */
[----:B------:R-:W-:Y:S02]  /*33c0*/  SHF.R.S32.HI R26, RZ, 0x1f, R125 ;  /* 0x0000001fff1a7819 */ /* 0x000fe4000001147d */
[----:B------:R-:W-:Y:S02]  /*33d0*/  SHF.R.S32.HI R25, RZ, 0x1f, R124 ;  /* 0x0000001fff197819 */ /* 0x000fe4000001147c */
[-C--:B------:R-:W-:Y:S02]  /*33e0*/  LEA R161, P0, R126, R175.reuse, 0x2 ;  /* 0x000000af7ea17211 */ /* 0x080fe400078010ff */
[-C--:B------:R-:W-:Y:S02]  /*33f0*/  LEA R163, P1, R125, R175.reuse, 0x2 ;  /* 0x000000af7da37211 */ /* 0x080fe400078210ff */
[----:B------:R-:W-:-:S02]  /*3400*/  LEA R165, P2, R124, R175, 0x2 ;  /* 0x000000af7ca57211 */ /* 0x000fc400078410ff */
[----:B------:R-:W-:Y:S02]  /*3410*/  SHF.R.S32.HI R24, RZ, 0x1f, R123 ;  /* 0x0000001fff187819 */ /* 0x000fe4000001147b */
[----:B------:R-:W-:Y:S02]  /*3420*/  LEA R167, P3, R123, R175, 0x2 ;  /* 0x000000af7ba77211 */ /* 0x000fe400078610ff */
[-C--:B------:R-:W-:Y:S02]  /*3430*/  LEA.HI.X R126, R126, R30.reuse, R27, 0x2, P0 ;  /* 0x0000001e7e7e7211 */ /* 0x080fe400000f141b */
[-C--:B------:R-:W-:Y:S02]  /*3440*/  LEA.HI.X R125, R125, R30.reuse, R26, 0x2, P1 ;  /* 0x0000001e7d7d7211 */ /* 0x080fe400008f141a */
[-C--:B------:R-:W-:Y:S02]  /*3450*/  LEA.HI.X R124, R124, R30.reuse, R25, 0x2, P2 ;  /* 0x0000001e7c7c7211 */ /* 0x080fe400010f1419 */
[----:B------:R-:W-:-:S02]  /*3460*/  LEA.HI.X R123, R123, R30, R24, 0x2, P3 ;  /* 0x0000001e7b7b7211 */ /* 0x000fc400018f1418 */
[-C--:B------:R-:W-:Y:S02]  /*3470*/  LEA R169, P0, R122, R175.reuse, 0x2 ;  /* 0x000000af7aa97211 */ /* 0x080fe400078010ff */
[-C--:B------:R-:W-:Y:S02]  /*3480*/  LEA R171, P1, R121, R175.reuse, 0x2 ;  /* 0x000000af79ab7211 */ /* 0x080fe400078210ff */
[-C--:B------:R-:W-:Y:S02]  /*3490*/  LEA R173, P2, R120, R175.reuse, 0x2 ;  /* 0x000000af78ad7211 */ /* 0x080fe400078410ff */
[----:B------:R-:W-:Y:S02]  /*34a0*/  SHF.R.S32.HI R25, RZ, 0x1f, R120 ;  /* 0x0000001fff197819 */ /* 0x000fe40000011478 */
[----:B------:R-:W-:Y:S02]  /*34b0*/  SHF.R.S32.HI R24, RZ, 0x1f, R119 ;  /* 0x0000001fff187819 */ /* 0x000fe40000011477 */
[----:B------:R-:W-:-:S02]  /*34c0*/  LEA R175, P3, R119, R175, 0x2 ;  /* 0x000000af77af7211 */ /* 0x000fc400078610ff */
[----:B------:R-:W-:Y:S02]  /*34d0*/  IADD3 R183, P6, R183, UR10, RZ ;  /* 0x0000000ab7b77c10 */ /* 0x000fe4000ffde0ff */
[-C--:B------:R-:W-:Y:S02]  /*34e0*/  LEA.HI.X R25, R120, R30.reuse, R25, 0x2, P2 ;  /* 0x0000001e78197211 */ /* 0x080fe400010f1419 */
[----:B------:R-:W-:Y:S02]  /*34f0*/  LEA.HI.X R24, R119, R30, R24, 0x2, P3 ;  /* 0x0000001e77187211 */ /* 0x000fe400018f1418 */
[----:B------:R-:W-:Y:S02]  /*3500*/  IADD3.X R140, R29, UR11, RZ, P6, !PT ;  /* 0x0000000b1d8c7c10 */ /* 0x000fe4000b7fe4ff */
[----:B------:R-:W-:Y:S02]  /*3510*/  IADD3 R149, P4, R149, UR10, RZ ;  /* 0x0000000a95957c10 */ /* 0x000fe4000ff9e0ff */
[----:B------:R-:W-:-:S02]  /*3520*/  IADD3 R151, P3, R151, UR10, RZ ;  /* 0x0000000a97977c10 */ /* 0x000fc4000ff7e0ff */
[----:B------:R-:W-:Y:S02]  /*3530*/  IADD3 R153, P2, R153, UR10, RZ ;  /* 0x0000000a99997c10 */ /* 0x000fe4000ff5e0ff */
[----:B------:R-:W-:Y:S02]  /*3540*/  IADD3 R155, P6, R155, UR10, RZ ;  /* 0x0000000a9b9b7c10 */ /* 0x000fe4000ffde0ff */
[----:B------:R-:W-:Y:S02]  /*3550*/  IADD3 R147, P5, R147, UR10, RZ ;  /* 0x0000000a93937c10 */ /* 0x000fe4000ffbe0ff */
[----:B------:R-:W-:Y:S02]  /*3560*/  SHF.R.U32.HI R117, RZ, 0x5, R117 ;  /* 0x00000005ff757819 */ /* 0x000fe40000011675 */
[----:B------:R-:W-:Y:S02]  /*3570*/  SHF.R.S32.HI R26, RZ, 0x1f, R121 ;  /* 0x0000001fff1a7819 */ /* 0x000fe40000011479 */
[----:B------:R-:W-:-:S02]  /*3580*/  IADD3.X R144, R144, UR11, RZ, P4, !PT ;  /* 0x0000000b90907c10 */ /* 0x000fc4000a7fe4ff */
[----:B------:R-:W-:Y:S02]  /*3590*/  IADD3.X R146, R146, UR11, RZ, P3, !PT ;  /* 0x0000000b92927c10 */ /* 0x000fe40009ffe4ff */
[----:B------:R-:W-:Y:S02]  /*35a0*/  IADD3.X R148, R138, UR11, RZ, P2, !PT ;  /* 0x0000000b8a947c10 */ /* 0x000fe400097fe4ff */
[----:B------:R-:W-:Y:S02]  /*35b0*/  IADD3.X R150, R129, UR11, RZ, P6, !PT ;  /* 0x0000000b81967c10 */ /* 0x000fe4000b7fe4ff */
[----:B------:R-:W-:Y:S02]  /*35c0*/  IADD3.X R142, R142, UR11, RZ, P5, !PT ;  /* 0x0000000b8e8e7c10 */ /* 0x000fe4000affe4ff */
[----:B------:R-:W-:Y:S02]  /*35d0*/  IADD3 R157, P4, R157, UR10, RZ ;  /* 0x0000000a9d9d7c10 */ /* 0x000fe4000ff9e0ff */
[----:B------:R-:W-:-:S02]  /*35e0*/  IADD3 R161, P3, R161, UR10, RZ ;  /* 0x0000000aa1a17c10 */ /* 0x000fc4000ff7e0ff */
[----:B------:R-:W-:Y:S02]  /*35f0*/  IADD3 R163, P2, R163, UR10, RZ ;  /* 0x0000000aa3a37c10 */ /* 0x000fe4000ff5e0ff */
[----:B------:R-:W-:Y:S02]  /*3600*/  IADD3 R165, P6, R165, UR10, RZ ;  /* 0x0000000aa5a57c10 */ /* 0x000fe4000ffde0ff */
[----:B------:R-:W-:Y:S02]  /*3610*/  R2UR UR16, R117 ;  /* 0x00000000751072ca */ /* 0x000fe400000e0000 */
[----:B------:R-:W-:Y:S02]  /*3620*/  SHF.R.S32.HI R27, RZ, 0x1f, R122 ;  /* 0x0000001fff1b7819 */ /* 0x000fe4000001147a */
[----:B------:R-:W-:Y:S02]  /*3630*/  LEA.HI.X R26, R121, R30, R26, 0x2, P1 ;  /* 0x0000001e791a7211 */ /* 0x000fe400008f141a */
[----:B------:R-:W-:-:S02]  /*3640*/  IADD3 R159, P5, R159, UR10, RZ ;  /* 0x0000000a9f9f7c10 */ /* 0x000fc4000ffbe0ff */
[----:B------:R-:W-:Y:S02]  /*3650*/  LEA R118, P1, R7, R118, 0x3 ;  /* 0x0000007607767211 */ /* 0x000fe400078218ff */
[----:B------:R-:W-:Y:S02]  /*3660*/  SHF.R.S32.HI R174, RZ, 0x1f, R7 ;  /* 0x0000001fffae7819 */ /* 0x000fe40000011407 */
[----:B------:R-:W-:Y:S02]  /*3670*/  IADD3.X R154, R127, UR11, RZ, P4, !PT ;  /* 0x0000000b7f9a7c10 */ /* 0x000fe4000a7fe4ff */
[----:B------:R-:W-:Y:S02]  /*3680*/  IADD3.X R156, R126, UR11, RZ, P3, !PT ;  /* 0x0000000b7e9c7c10 */ /* 0x000fe40009ffe4ff */
[----:B------:R-:W-:Y:S02]  /*3690*/  IADD3.X R160, R125, UR11, RZ, P2, !PT ;  /* 0x0000000b7da07c10 */ /* 0x000fe400097fe4ff */
[----:B------:R-:W-:-:S02]  /*36a0*/  IADD3.X R138, R124, UR11, RZ, P6, !PT ;  /* 0x0000000b7c8a7c10 */ /* 0x000fc4000b7fe4ff */
[----:B------:R-:W-:Y:S02]  /*36b0*/  SHF.R.S32.HI R136, RZ, 0x1f, R145 ;  /* 0x0000001fff887819 */ /* 0x000fe40000011491 */
[----:B------:R-:W-:Y:S02]  /*36c0*/  LEA.HI.X R27, R122, R30, R27, 0x2, P0 ;  /* 0x0000001e7a1b7211 */ /* 0x000fe400000f141b */
[----:B------:R-:W-:Y:S02]  /*36d0*/  CS2R R30, SRZ ;  /* 0x00000000001e7805 */ /* 0x000fe4000001ff00 */
[----:B------:R-:W-:Y:S02]  /*36e0*/  IADD3.X R152, R128, UR11, RZ, P5, !PT ;  /* 0x0000000b80987c10 */ /* 0x000fe4000affe4ff */
[----:B------:R-:W-:Y:S02]  /*36f0*/  IADD3 R169, P4, R169, UR10, RZ ;  /* 0x0000000aa9a97c10 */ /* 0x000fe4000ff9e0ff */
[----:B------:R-:W-:-:S02]  /*3700*/  IADD3 R171, P3, R171, UR10, RZ ;  /* 0x0000000aabab7c10 */ /* 0x000fc4000ff7e0ff */
[----:B------:R-:W-:Y:S02]  /*3710*/  IADD3 R173, P2, R173, UR10, RZ ;  /* 0x0000000aadad7c10 */ /* 0x000fe4000ff5e0ff */
[----:B------:R-:W-:Y:S02]  /*3720*/  IADD3 R175, P6, R175, UR10, RZ ;  /* 0x0000000aafaf7c10 */ /* 0x000fe4000ffde0ff */
[----:B------:R-:W-:Y:S02]  /*3730*/  SHF.R.S32.HI R178, RZ, 0x5, R178 ;  /* 0x00000005ffb27819 */ /* 0x000fe400000114b2 */
[----:B------:R-:W-:Y:S02]  /*3740*/  IADD3 R177, P0, R118, UR8, RZ ;  /* 0x0000000876b17c10 */ /* 0x000fe4000ff1e0ff */
[----:B------:R-:W-:Y:S01]  /*3750*/  IADD3 R167, P5, R167, UR10, RZ ;  /* 0x0000000aa7a77c10 */ /* 0x000fe2000ffbe0ff */
[----:B------:R-:W-:Y:S01]  /*3760*/  VIADD R185, R178, 0xfffffffe ;  /* 0xfffffffeb2b97836 */ /* 0x000fe20000000000 */
[----:B------:R-:W-:-:S02]  /*3770*/  LEA.HI.X R179, R7, R179, R174, 0x3, P1 ;  /* 0x000000b307b37211 */ /* 0x000fc400008f1cae */
[----:B------:R-:W-:Y:S02]  /*3780*/  SHF.R.S32.HI R172, RZ, 0x1f, R23 ;  /* 0x0000001fffac7819 */ /* 0x000fe40000011417 */
[----:B------:R-:W-:Y:S02]  /*3790*/  SHF.R.S32.HI R170, RZ, 0x1f, R21 ;  /* 0x0000001fffaa7819 */ /* 0x000fe40000011415 */
[----:B------:R-:W-:Y:S02]  /*37a0*/  SHF.R.S32.HI R180, RZ, 0x1f, R19 ;  /* 0x0000001fffb47819 */ /* 0x000fe40000011413 */
[----:B------:R-:W-:Y:S02]  /*37b0*/  SHF.R.S32.HI R182, RZ, 0x1f, R17 ;  /* 0x0000001fffb67819 */ /* 0x000fe40000011411 */
[----:B------:R-:W-:Y:S02]  /*37c0*/  SHF.R.S32.HI R184, RZ, 0x1f, R15 ;  /* 0x0000001fffb87819 */ /* 0x000fe4000001140f */
[----:B------:R-:W-:Y:S01]  /*37d0*/  SHF.L.U64.HI R136, R145, 0x2, R136 ;  /* 0x0000000291887819 */ /* 0x000fe20000010288 */
[----:B------:R-:W-:Y:S01]  /*37e0*/  IMAD R145, R101, R8, RZ ;  /* 0x0000000865917224 */ /* 0x000fe200078e02ff */
[----:B------:R-:W-:-:S02]  /*37f0*/  IADD3.X R162, R27, UR11, RZ, P4, !PT ;  /* 0x0000000b1ba27c10 */ /* 0x000fc4000a7fe4ff */
[----:B------:R-:W-:Y:S02]  /*3800*/  IADD3.X R164, R26, UR11, RZ, P3, !PT ;  /* 0x0000000b1aa47c10 */ /* 0x000fe40009ffe4ff */
[----:B------:R-:W-:Y:S02]  /*3810*/  CS2R R26, SRZ ;  /* 0x00000000001a7805 */ /* 0x000fe4000001ff00 */
[----:B------:R-:W-:Y:S02]  /*3820*/  IADD3.X R166, R25, UR11, RZ, P2, !PT ;  /* 0x0000000b19a67c10 */ /* 0x000fe400097fe4ff */
[----:B------:R-:W-:Y:S02]  /*3830*/  IADD3.X R168, R24, UR11, RZ, P6, !PT ;  /* 0x0000000b18a87c10 */ /* 0x000fe4000b7fe4ff */
[----:B------:R-:W-:Y:S02]  /*3840*/  CS2R R24, SRZ ;  /* 0x0000000000187805 */ /* 0x000fe4000001ff00 */
[----:B------:R-:W-:-:S02]  /*3850*/  SHF.L.U64.HI R181, R9, 0x2, R28 ;  /* 0x0000000209b57819 */ /* 0x000fc4000001021c */
[----:B------:R-:W-:Y:S02]  /*3860*/  CS2R R28, SRZ ;  /* 0x00000000001c7805 */ /* 0x000fe4000001ff00 */
[----:B------:R-:W-:Y:S02]  /*3870*/  IADD3.X R158, R123, UR11, RZ, P5, !PT ;  /* 0x0000000b7b9e7c10 */ /* 0x000fe4000affe4ff */
[----:B------:R-:W-:Y:S02]  /*3880*/  IADD3.X R179, R179, UR9, RZ, P0, !PT ;  /* 0x00000009b3b37c10 */ /* 0x000fe400087fe4ff */
[----:B------:R-:W-:Y:S02]  /*3890*/  SHF.L.U64.HI R174, R7, 0x2, R174 ;  /* 0x0000000207ae7819 */ /* 0x000fe400000102ae */
[----:B------:R-:W-:Y:S02]  /*38a0*/  SHF.L.U64.HI R172, R23, 0x2, R172 ;  /* 0x0000000217ac7819 */ /* 0x000fe400000102ac */
[----:B------:R-:W-:-:S02]  /*38b0*/  SHF.L.U64.HI R170, R21, 0x2, R170 ;  /* 0x0000000215aa7819 */ /* 0x000fc400000102aa */
[----:B------:R-:W-:Y:S02]  /*38c0*/  SHF.L.U64.HI R180, R19, 0x2, R180 ;  /* 0x0000000213b47819 */ /* 0x000fe400000102b4 */
[----:B------:R-:W-:Y:S02]  /*38d0*/  SHF.L.U64.HI R182, R17, 0x2, R182 ;  /* 0x0000000211b67819 */ /* 0x000fe400000102b6 */
[----:B------:R-:W-:-:S07]  /*38e0*/  SHF.L.U64.HI R184, R15, 0x2, R184 ;  /* 0x000000020fb87819 */ /* 0x000fce00000102b8 */
.L_x_1:
[----:B------:R-:W-:Y:S01]  /*38f0*/  UIADD3 UR13, UR13, 0x1, URZ ;  /* 0x000000010d0d7890 */ /* 0x000fe2000fffe03f */
[----:B------:R-:W-:-:S04]  /*3900*/  DEPBAR.LE SB0, 0x2 ;  /* 0x000080800000791a */ /* 0x000fc80000000000 */
[----:B------:R-:W-:Y:S01]  /*3910*/  BAR.SYNC.DEFER_BLOCKING 0x0 ;  /* 0x0000000000007b1d */ /* 0x000fe20000010000 */
[----:B------:R-:W-:Y:S01]  /*3920*/  UISETP.GT.AND UP0, UPT, UR13, 0x2, UPT ;  /* 0x000000020d00788c */ /* 0x000fe2000bf04270 */
[-C--:B------:R-:W-:Y:S01]  /*3930*/  ISETP.GE.AND P1, PT, R11, R6.reuse, PT ;  /* 0x000000060b00720c */ /* 0x080fe20003f26270 */
[----:B------:R-:W-:Y:S01]  /*3940*/  USHF.L.U32 UR6, UR16, 0x7, URZ ;  /* 0x0000000710067899 */ /* 0x000fe2000800063f */
[-C--:B------:R-:W-:Y:S01]  /*3950*/  ISETP.GE.AND P2, PT, R13, R6.reuse, PT ;  /* 0x000000060d00720c */ /* 0x080fe20003f46270 */
[----:B------:R-:W-:Y:S01]  /*3960*/  USEL UR13, UR13, URZ, !UP0 ;  /* 0x0000003f0d0d7287 */ /* 0x000fe2000c000000 */
[----:B------:R-:W-:Y:S01]  /*3970*/  ISETP.LE.AND P0, PT, R185, UR4, PT ;  /* 0x00000004b9007c0c */ /* 0x000fe2000bf03270 */
[----:B------:R-:W-:Y:S01]  /*3980*/  ULOP3.LUT UR8, UR6, 0x200, URZ, 0xc0, !UPT ;  /* 0x0000020006087892 */ /* 0x000fe2000f8ec03f */
[----:B------:R-:W-:Y:S01]  /*3990*/  SEL R8, RZ, 0x4, P1 ;  /* 0x00000004ff087807 */ /* 0x000fe20000800000 */
[----:B------:R-:W-:Y:S01]  /*39a0*/  ULEA UR5, UR13, UR7, 0xe ;  /* 0x000000070d057291 */ /* 0x000fe2000f8e703f */
[----:B------:R-:W-:Y:S01]  /*39b0*/  SEL R9, RZ, 0x4, P2 ;  /* 0x00000004ff097807 */ /* 0x000fe20001000000 */
[----:B------:R-:W-:Y:S01]  /*39c0*/  UMOV UR9, 0x40000040 ;  /* 0x4000004000097882 */ /* 0x000fe20000000000 */
[----:B------:R-:W-:Y:S01]  /*39d0*/  UMOV UR11, 0x40000040 ;  /* 0x40000040000b7882 */ /* 0x000fe20000000000 */
[----:B------:R-:W-:Y:S01]  /*39e0*/  UIADD3 UR6, UR5, 0xc000, URZ ;  /* 0x0000c00005067890 */ /* 0x000fe2000fffe03f */
[-C--:B------:R-:W-:Y:S01]  /*39f0*/  ISETP.GE.AND P1, PT, R89, R6.reuse, PT ;  /* 0x000000065900720c */ /* 0x080fe20003f26270 */
[----:B------:R-:W-:Y:S01]  /*3a00*/  ULEA.HI UR8, UR5, UR8, URZ, 0x1c ;  /* 0x0000000805087291 */ /* 0x000fe2000f8fe03f */
[----:B------:R-:W-:Y:S01]  /*3a10*/  SEL R8, R8, RZ, !P0 ;  /* 0x000000ff08087207 */ /* 0x000fe20004000000 */
[----:B------:R-:W-:Y:S01]  /*3a20*/  USHF.R.U32.HI UR6, URZ, 0x4, UR6 ;  /* 0x000000043f067899 */ /* 0x000fe20008011606 */
[----:B------:R-:W-:Y:S01]  /*3a30*/  SEL R9, R9, RZ, !P0 ;  /* 0x000000ff09097207 */ /* 0x000fe20004000000 */
[----:B------:R-:W-:Y:S01]  /*3a40*/  ULOP3.LUT UR8, UR8, 0x3fff, URZ, 0xc0, !UPT ;  /* 0x00003fff08087892 */ /* 0x000fe2000f8ec03f */
[-C--:B------:R-:W-:Y:S01]  /*3a50*/  ISETP.GE.AND P3, PT, R91, R6.reuse, PT ;  /* 0x000000065b00720c */ /* 0x080fe20003f66270 */
[----:B------:R-:W-:Y:S01]  /*3a60*/  USGXT.U32 UR10, UR6, 0xe ;  /* 0x0000000e060a789a */ /* 0x000fe20008000000 */
[----:B------:R-:W-:Y:S01]  /*3a70*/  SEL R116, RZ, 0x4, P1 ;  /* 0x00000004ff747807 */ /* 0x000fe20000800000 */
[----:B------:R-:W-:Y:S01]  /*3a80*/  UMOV UR5, URZ ;  /* 0x0000003f00057c82 */ /* 0x000fe20008000000 */
[----:B------:R-:W-:Y:S01]  /*3a90*/  WARPGROUP.ARRIVE ;  /* 0x00000000000079c5 */ /* 0x000fe20000000000 */
[----:B------:R-:W-:Y:S01]  /*3aa0*/  UMOV UR6, URZ ;  /* 0x0000003f00067c82 */ /* 0x000fe20008000000 */
[----:B------:R-:W-:Y:S01]  /*3ab0*/  UIADD3 UR12, UR12, 0x1, URZ ;  /* 0x000000010c0c7890 */ /* 0x000fe2000fffe03f */
[----:B------:R-:W-:Y:S01]  /*3ac0*/  ISETP.NE.U32.AND P1, PT, R8, RZ, PT ;  /* 0x000000ff0800720c */ /* 0x000fe20003f25070 */
[----:B------:R-:W-:Y:S01]  /*3ad0*/  UIADD3 UR4, UR4, 0x1, URZ ;  /* 0x0000000104047890 */ /* 0x000fe2000fffe03f */
[----:B------:R-:W-:Y:S01]  /*3ae0*/  ISETP.NE.U32.AND P5, PT, R9, RZ, PT ;  /* 0x000000ff0900720c */ /* 0x000fe20003fa5070 */
[----:B------:R-:W-:Y:S01]  /*3af0*/  HGMMA.64x128x8.F32.TF32 R24, gdesc[UR8], R24 ;  /* 0x05e00000081879f0 */ /* 0x000fe20008702818 */
[----:B------:R-:W-:Y:S01]  /*3b00*/  UIADD3 UR8, UP0, UR8, 0x2, URZ ;  /* 0x0000000208087890 */ /* 0x000fe2000ff1e03f */
[----:B------:R-:W-:Y:S01]  /*3b10*/  SEL R9, RZ, 0x4, P3 ;  /* 0x00000004ff097807 */ /* 0x000fe20001800000 */
[----:B------:R-:W-:Y:S01]  /*3b20*/  UIADD3 UR10, UP1, UR10, 0x2, URZ ;  /* 0x000000020a0a7890 */ /* 0x000fe2000ff3e03f */
[----:B------:R-:W-:Y:S01]  /*3b30*/  LEA R8, P3, R15, R177, 0x2 ;  /* 0x000000b10f087211 */ /* 0x000fe200078610ff */
[----:B------:R-:W-:Y:S01]  /*3b40*/  UIADD3.X UR9, UR5, 0x40000040, URZ, UP0, !UPT ;  /* 0x4000004005097890 */ /* 0x000fe200087fe43f */
[----:B------:R-:W-:Y:S01]  /*3b50*/  SEL R116, R116, RZ, !P0 ;  /* 0x000000ff74747207 */ /* 0x000fe20004000000 */
[----:B------:R-:W-:Y:S01]  /*3b60*/  UIADD3.X UR11, UR6, 0x40000040, URZ, UP1, !UPT ;  /* 0x40000040060b7890 */ /* 0x000fe20008ffe43f */
[----:B------:R-:W-:Y:S01]  /*3b70*/  ISETP.GE.AND P4, PT, R93, R6, PT ;  /* 0x000000065d00720c */ /* 0x000fe20003f86270 */
[----:B------:R-:W-:Y:S01]  /*3b80*/  UIADD3.64 UR20, UR8, 0x2, URZ ;  /* 0x0000000208147897 */ /* 0x000fe2000fffe03f */
[----:B------:R-:W-:Y:S01]  /*3b90*/  SEL R117, R9, RZ, !P0 ;  /* 0x000000ff09757207 */ /* 0x000fe20004000000 */
[----:B------:R-:W-:Y:S01]  /*3ba0*/  UIADD3.64 UR22, UR10, 0x2, URZ ;  /* 0x000000020a167897 */ /* 0x000fe2000fffe03f */
[----:B------:R-:W-:Y:S01]  /*3bb0*/  IMAD.X R9, R179, 0x1, R184, P3 ;  /* 0x00000001b3097824 */ /* 0x000fe200018e06b8 */
[----:B------:R-:W-:Y:S01]  /*3bc0*/  UISETP.GT.AND UP0, UPT, UR12, 0x2, UPT ;  /* 0x000000020c00788c */ /* 0x000fe2000bf04270 */
[----:B------:R-:W-:-:S02]  /*3bd0*/  ISETP.NE.U32.AND P2, PT, R116, RZ, PT ;  /* 0x000000ff7400720c */ /* 0x000fc40003f45070 */
[----:B------:R-:W-:Y:S01]  /*3be0*/  SEL R116, RZ, 0x4, P4 ;  /* 0x00000004ff747807 */ /* 0x000fe20002000000 */
[----:B------:R-:W-:Y:S01]  /*3bf0*/  USEL UR12, UR12, URZ, !UP0 ;  /* 0x0000003f0c0c7287 */ /* 0x000fe2000c000000 */
[----:B------:R-:W-:Y:S02]  /*3c00*/  ISETP.NE.U32.AND P3, PT, R117, RZ, PT ;  /* 0x000000ff7500720c */ /* 0x000fe40003f65070 */
[----:B------:R-:W-:Y:S01]  /*3c10*/  SEL R118, R116, RZ, !P0 ;  /* 0x000000ff74767207 */ /* 0x000fe20004000000 */
[----:B------:R-:W-:Y:S01]  /*3c20*/  ULEA UR5, UR12, UR7, 0xe ;  /* 0x000000070c057291 */ /* 0x000fe2000f8e703f */
[----:B------:R-:W-:Y:S02]  /*3c30*/  LEA R116, P6, R17, R177, 0x2 ;  /* 0x000000b111747211 */ /* 0x000fe400078c10ff */
[----:B------:R-:W-:-:S03]  /*3c40*/  ISETP.NE.U32.AND P4, PT, R118, RZ, PT ;  /* 0x000000ff7600720c */ /* 0x000fc60003f85070 */
[----:B------:R-:W-:Y:S02]  /*3c50*/  VIADD R123, R12, UR5 ;  /* 0x000000050c7b7c36 */ /* 0x000fe40008000000 */
[----:B------:R-:W-:Y:S01]  /*3c60*/  IMAD.X R117, R179, 0x1, R182, P6 ;  /* 0x00000001b3757824 */ /* 0x000fe200030e06b6 */
[----:B------:R-:W-:Y:S01]  /*3c70*/  ISETP.GE.AND P6, PT, R113, R6, PT ;  /* 0x000000067100720c */ /* 0x000fe20003fc6270 */
[----:B------:R-:W-:Y:S02]  /*3c80*/  VIADD R125, R90, UR5 ;  /* 0x000000055a7d7c36 */ /* 0x000fe40008000000 */
[----:B------:R-:W-:Y:S01]  /*3c90*/  VIADD R129, R18, UR5 ;  /* 0x0000000512817c36 */ /* 0x000fe20008000000 */
[----:B------:R-:W-:Y:S01]  /*3ca0*/  SEL R122, RZ, 0x4, P6 ;  /* 0x00000004ff7a7807 */ /* 0x000fe20003000000 */
[----:B------:R-:W-:Y:S01]  /*3cb0*/  VIADD R187, R16, UR5 ;  /* 0x0000000510bb7c36 */ /* 0x000fe20008000000 */
[----:B------:R-:W-:Y:S01]  /*3cc0*/  LEA R120, P6, R21, R177, 0x2 ;  /* 0x000000b115787211 */ /* 0x000fe200078c10ff */
[----:B------:R-:W-:Y:S01]  /*3cd0*/  VIADD R189, R14, UR5 ;  /* 0x000000050ebd7c36 */ /* 0x000fe20008000000 */
[----:B------:R-:W-:Y:S01]  /*3ce0*/  SEL R122, R122, RZ, !P0 ;  /* 0x000000ff7a7a7207 */ /* 0x000fe20004000000 */
[----:B------:R-:W-:Y:S01]  /*3cf0*/  VIADD R191, R10, UR5 ;  /* 0x000000050abf7c36 */ /* 0x000fe20008000000 */
[----:B------:R-:W-:Y:S01]  /*3d00*/  HGMMA.64x128x8.F32.TF32 R24, gdesc[UR8], R24 ;  /* 0x05e00000081879f0 */ /* 0x000fe20008702818 */
[----:B------:R-:W-:-:S02]  /*3d10*/  UIADD3.64 UR8, UR8, 0x4, URZ ;  /* 0x0000000408087897 */ /* 0x000fc4000fffe03f */
[----:B------:R-:W-:-:S09]  /*3d20*/  UIADD3.64 UR10, UR10, 0x4, URZ ;  /* 0x000000040a0a7897 */ /* 0x000fd2000fffe03f */
[----:B------:R-:W-:-:S12]  /*3d30*/  HGMMA.64x128x8.F32.TF32 R24, gdesc[UR20], R24 ;  /* 0x05e00000141879f0 */ /* 0x000fd80008702818 */
[----:B------:R-:W-:Y:S03]  /*3d40*/  HGMMA.64x128x8.F32.TF32 R24, gdesc[UR8], R24, gsb0 ;  /* 0x05e00000081879f0 */ /* 0x000fe60008002818 */
[----:B------:R-:W-:Y:S02]  /*3d50*/  WARPGROUP.DEPBAR.LE gsb0, 0x1 ;  /* 0x00008000000079c5 */ /* 0x000fe40000010100 */
[----:B------:R-:W-:Y:S06]  /*3d60*/  BAR.SYNC.DEFER_BLOCKING 0x0 ;  /* 0x0000000000007b1d */ /* 0x000fec0000010000 */
[----:B------:R-:W-:Y:S01]  /*3d70*/  @!PT LDS RZ, [RZ] ;  /* 0x00000000fffff984 */ /* 0x000fe20000000800 */
[----:B------:R-:W-:Y:S01]  /*3d80*/  @!PT LDS RZ, [RZ] ;  /* 0x00000000fffff984 */ /* 0x000fe20000000800 */
[----:B------:R-:W-:Y:S01]  /*3d90*/  @!PT LDS RZ, [RZ] ;  /* 0x00000000fffff984 */ /* 0x000fe20000000800 */
[----:B------:R-:W-:Y:S01]  /*3da0*/  LDGSTS.E [R123], desc[UR14][R8.64], P1 ;  /* 0x00000000087b7fae */ /* 0x000fe2000892184e */
[----:B------:R-:W-:-:S03]  /*3db0*/  ISETP.GE.AND P1, PT, R115, R6, PT ;  /* 0x000000067300720c */ /* 0x000fc60003f26270 */
[----:B------:R1:W-:Y:S01]  /*3dc0*/  LDGSTS.E [R123+0x8], desc[UR14][R116.64], P5 ;  /* 0x00008000747b7fae */ /* 0x0003e2000a92184e */
[----:B------:R-:W-:Y:S02]  /*3dd0*/  SEL R119, RZ, 0x4, P1 ;  /* 0x00000004ff777807 */ /* 0x000fe40000800000 */
[----:B------:R-:W-:Y:S02]  /*3de0*/  LEA R118, P1, R19, R177, 0x2 ;  /* 0x000000b113767211 */ /* 0x000fe400078210ff */
[----:B------:R-:W-:-:S03]  /*3df0*/  SEL R121, R119, RZ, !P0 ;  /* 0x000000ff77797207 */ /* 0x000fc60004000000 */
[----:B------:R-:W-:Y:S01]  /*3e00*/  IMAD.X R119, R179, 0x1, R180, P1 ;  /* 0x00000001b3777824 */ /* 0x000fe200008e06b4 */
[----:B------:R-:W-:Y:S01]  /*3e10*/  ISETP.NE.U32.AND P5, PT, R121, RZ, PT ;  /* 0x000000ff7900720c */ /* 0x000fe20003fa5070 */
[----:B------:R-:W-:Y:S01]  /*3e20*/  IMAD.X R121, R179, 0x1, R170, P6 ;  /* 0x00000001b3797824 */ /* 0x000fe200030e06aa */
[-C--:B------:R-:W-:Y:S01]  /*3e30*/  ISETP.GE.AND P6, PT, R109, R6.reuse, PT ;  /* 0x000000066d00720c */ /* 0x080fe20003fc6270 */
[----:B-1----:R-:W-:Y:S01]  /*3e40*/  VIADD R123, R88, UR5 ;  /* 0x00000005587b7c36 */ /* 0x002fe20008000000 */
[----:B------:R-:W-:Y:S01]  /*3e50*/  LDGSTS.E [R125], desc[UR14][R118.64], P2 ;  /* 0x00000000767d7fae */ /* 0x000fe2000912184e */
[----:B------:R-:W-:Y:S02]  /*3e60*/  ISETP.GE.AND P2, PT, R111, R6, PT ;  /* 0x000000066f00720c */ /* 0x000fe40003f46270 */
[----:B------:R-:W-:Y:S01]  /*3e70*/  ISETP.NE.U32.AND P1, PT, R122, RZ, PT ;  /* 0x000000ff7a00720c */ /* 0x000fe20003f25070 */
[----:B------:R1:W-:Y:S01]  /*3e80*/  LDGSTS.E [R125+0x8], desc[UR14][R120.64], P3 ;  /* 0x00008000787d7fae */ /* 0x0003e2000992184e */
[----:B------:R-:W-:-:S02]  /*3e90*/  SEL R9, RZ, 0x4, P2 ;  /* 0x00000004ff097807 */ /* 0x000fc40001000000 */
[-C--:B------:R-:W-:Y:S02]  /*3ea0*/  LEA R8, P2, R23, R177.reuse, 0x2 ;  /* 0x000000b117087211 */ /* 0x080fe400078410ff */
[----:B------:R-:W-:Y:S02]  /*3eb0*/  SEL R117, R9, RZ, !P0 ;  /* 0x000000ff09757207 */ /* 0x000fe40004000000 */
[----:B------:R-:W-:Y:S01]  /*3ec0*/  SEL R122, RZ, 0x4, P6 ;  /* 0x00000004ff7a7807 */ /* 0x000fe20003000000 */
[----:B------:R-:W-:Y:S01]  /*3ed0*/  IMAD.X R9, R179, 0x1, R172, P2 ;  /* 0x00000001b3097824 */ /* 0x000fe200010e06ac */
[----:B------:R-:W-:Y:S02]  /*3ee0*/  IADD3 R116, P6, R104, R177, RZ ;  /* 0x000000b168747210 */ /* 0x000fe40007fde0ff */
[----:B------:R-:W-:Y:S01]  /*3ef0*/  ISETP.NE.U32.AND P2, PT, R117, RZ, PT ;  /* 0x000000ff7500720c */ /* 0x000fe20003f45070 */
[----:B-1----:R-:W-:Y:S01]  /*3f00*/  VIADD R125, R22, UR5 ;  /* 0x00000005167d7c36 */ /* 0x002fe20008000000 */
[----:B------:R1:W-:Y:S01]  /*3f10*/  LDGSTS.E [R123], desc[UR14][R8.64], P4 ;  /* 0x00000000087b7fae */ /* 0x0003e2000a12184e */
[----:B------:R-:W-:Y:S01]  /*3f20*/  ISETP.GE.AND P4, PT, R107, R6, PT ;  /* 0x000000066b00720c */ /* 0x000fe20003f86270 */
[----:B------:R-:W-:Y:S01]  /*3f30*/  IMAD.X R117, R179, 0x1, R114, P6 ;  /* 0x00000001b3757824 */ /* 0x000fe200030e0672 */
[----:B------:R-:W-:-:S02]  /*3f40*/  SEL R122, R122, RZ, !P0 ;  /* 0x000000ff7a7a7207 */ /* 0x000fc40004000000 */
[----:B------:R-:W-:Y:S02]  /*3f50*/  SEL R119, RZ, 0x4, P4 ;  /* 0x00000004ff777807 */ /* 0x000fe40002000000 */
[----:B------:R-:W-:Y:S01]  /*3f60*/  IADD3 R118, P4, R106, R177, RZ ;  /* 0x000000b16a767210 */ /* 0x000fe20007f9e0ff */
[----:B------:R-:W-:Y:S01]  /*3f70*/  LDGSTS.E [R123+0x8], desc[UR14][R116.64], P5 ;  /* 0x00008000747b7fae */ /* 0x000fe2000a92184e */
[----:B------:R-:W-:Y:S02]  /*3f80*/  ISETP.GE.AND P6, PT, R105, R6, PT ;  /* 0x000000066900720c */ /* 0x000fe40003fc6270 */
[----:B------:R-:W-:Y:S01]  /*3f90*/  SEL R121, R119, RZ, !P0 ;  /* 0x000000ff77797207 */ /* 0x000fe20004000000 */
[----:B------:R-:W-:Y:S01]  /*3fa0*/  IMAD.X R119, R179, 0x1, R130, P4 ;  /* 0x00000001b3777824 */ /* 0x000fe200020e0682 */
[----:B------:R-:W-:Y:S02]  /*3fb0*/  ISETP.NE.U32.AND P3, PT, R122, RZ, PT ;  /* 0x000000ff7a00720c */ /* 0x000fe40003f65070 */
[----:B------:R-:W-:-:S02]  /*3fc0*/  SEL R122, RZ, 0x4, P6 ;  /* 0x00000004ff7a7807 */ /* 0x000fc40003000000 */
[----:B------:R-:W-:Y:S01]  /*3fd0*/  IADD3 R120, P6, R108, R177, RZ ;  /* 0x000000b16c787210 */ /* 0x000fe20007fde0ff */
[----:B------:R2:W-:Y:S01]  /*3fe0*/  LDGSTS.E [R125], desc[UR14][R118.64], P1 ;  /* 0x00000000767d7fae */ /* 0x0005e2000892184e */
[-C--:B------:R-:W-:Y:S02]  /*3ff0*/  ISETP.GE.AND P1, PT, R103, R6.reuse, PT ;  /* 0x000000066700720c */ /* 0x080fe40003f26270 */
[----:B------:R-:W-:Y:S02]  /*4000*/  SEL R122, R122, RZ, !P0 ;  /* 0x000000ff7a7a7207 */ /* 0x000fe40004000000 */
[----:B------:R-:W-:Y:S01]  /*4010*/  ISETP.NE.U32.AND P4, PT, R121, RZ, PT ;  /* 0x000000ff7900720c */ /* 0x000fe20003f85070 */
[----:B------:R-:W-:Y:S01]  /*4020*/  IMAD.X R121, R179, 0x1, R132, P6 ;  /* 0x00000001b3797824 */ /* 0x000fe200030e0684 */
[----:B------:R-:W-:Y:S02]  /*4030*/  ISETP.GE.AND P6, PT, R101, R6, PT ;  /* 0x000000066500720c */ /* 0x000fe40003fc6270 */
[----:B-1----:R-:W-:-:S02]  /*4040*/  SEL R9, RZ, 0x4, P1 ;  /* 0x00000004ff097807 */ /* 0x002fc40000800000 */
[----:B------:R-:W-:Y:S01]  /*4050*/  ISETP.NE.U32.AND P5, PT, R122, RZ, PT ;  /* 0x000000ff7a00720c */ /* 0x000fe20003fa5070 */
[----:B--2---:R-:W-:Y:S01]  /*4060*/  VIADD R119, R20, UR5 ;  /* 0x0000000514777c36 */ /* 0x004fe20008000000 */
[-C--:B------:R-:W-:Y:S01]  /*4070*/  IADD3 R122, P1, R98, R177.reuse, RZ ;  /* 0x000000b1627a7210 */ /* 0x080fe20007f3e0ff */
[----:B------:R1:W-:Y:S01]  /*4080*/  LDGSTS.E [R125+0x8], desc[UR14][R120.64], P2 ;  /* 0x00008000787d7fae */ /* 0x0003e2000912184e */
[----:B------:R-:W-:Y:S02]  /*4090*/  SEL R116, RZ, 0x4, P6 ;  /* 0x00000004ff747807 */ /* 0x000fe40003000000 */
[----:B------:R-:W-:Y:S01]  /*40a0*/  IADD3 R8, P6, R96, R177, RZ ;  /* 0x000000b160087210 */ /* 0x000fe20007fde0ff */
[----:B------:R-:W-:Y:S01]  /*40b0*/  IMAD.X R123, R179, 0x1, R133, P1 ;  /* 0x00000001b37b7824 */ /* 0x000fe200008e0685 */
[----:B------:R-:W-:Y:S02]  /*40c0*/  SEL R9, R9, RZ, !P0 ;  /* 0x000000ff09097207 */ /* 0x000fe40004000000 */
[----:B------:R-:W-:-:S02]  /*40d0*/  SEL R116, R116, RZ, !P0 ;  /* 0x000000ff74747207 */ /* 0x000fc40004000000 */
[----:B------:R-:W-:Y:S01]  /*40e0*/  ISETP.NE.U32.AND P1, PT, R9, RZ, PT ;  /* 0x000000ff0900720c */ /* 0x000fe20003f25070 */
[----:B------:R-:W-:Y:S01]  /*40f0*/  IMAD.X R9, R179, 0x1, R134, P6 ;  /* 0x00000001b3097824 */ /* 0x000fe200030e0686 */
[----:B------:R-:W-:Y:S01]  /*4100*/  LDGSTS.E [R119], desc[UR14][R122.64], P3 ;  /* 0x000000007a777fae */ /* 0x000fe2000992184e */
[-C--:B------:R-:W-:Y:S02]  /*4110*/  ISETP.GE.AND P3, PT, R99, R6.reuse, PT ;  /* 0x000000066300720c */ /* 0x080fe40003f66270 */
[----:B------:R-:W-:Y:S01]  /*4120*/  ISETP.NE.U32.AND P2, PT, R116, RZ, PT ;  /* 0x000000ff7400720c */ /* 0x000fe20003f45070 */
[----:B------:R2:W-:Y:S01]  /*4130*/  LDGSTS.E [R119+0x8], desc[UR14][R8.64], P4 ;  /* 0x0000800008777fae */ /* 0x0005e2000a12184e */
[-C--:B------:R-:W-:Y:S02]  /*4140*/  IADD3 R126, P4, R92, R177.reuse, RZ ;  /* 0x000000b15c7e7210 */ /* 0x080fe40007f9e0ff */
[----:B------:R-:W-:Y:S02]  /*4150*/  IADD3 R116, P6, R94, R177, RZ ;  /* 0x000000b15e747210 */ /* 0x000fe40007fde0ff */
[----:B------:R-:W-:Y:S01]  /*4160*/  SEL R118, RZ, 0x4, P3 ;  /* 0x00000004ff767807 */ /* 0x000fe20001800000 */
[----:B------:R-:W-:Y:S01]  /*4170*/  IMAD.X R127, R179, 0x1, R136, P4 ;  /* 0x00000001b37f7824 */ /* 0x000fe200020e0688 */
[-C--:B------:R-:W-:Y:S01]  /*4180*/  ISETP.GE.AND P3, PT, R97, R6.reuse, PT ;  /* 0x000000066100720c */ /* 0x080fe20003f66270 */
[----:B------:R-:W-:Y:S01]  /*4190*/  IMAD.X R117, R179, 0x1, R135, P6 ;  /* 0x00000001b3757824 */ /* 0x000fe200030e0687 */
[----:B------:R-:W-:-:S02]  /*41a0*/  ISETP.GE.AND P4, PT, R95, R6, PT ;  /* 0x000000065f00720c */ /* 0x000fc40003f86270 */
[----:B-1----:R-:W-:Y:S02]  /*41b0*/  SEL R120, RZ, 0x4, P3 ;  /* 0x00000004ff787807 */ /* 0x002fe40001800000 */
[----:B------:R-:W-:Y:S01]  /*41c0*/  ISETP.GE.AND P6, PT, R100, R6, PT ;  /* 0x000000066400720c */ /* 0x000fe20003fc6270 */
[----:B------:R1:W-:Y:S01]  /*41d0*/  LDGSTS.E [R129], desc[UR14][R116.64], P5 ;  /* 0x0000000074817fae */ /* 0x0003e2000a92184e */
[----:B------:R-:W-:Y:S01]  /*41e0*/  SEL R121, RZ, 0x4, P4 ;  /* 0x00000004ff797807 */ /* 0x000fe20002000000 */
[----:B------:R-:W-:Y:S01]  /*41f0*/  VIADD R6, R6, 0xffffffe0 ;  /* 0xffffffe006067836 */ /* 0x000fe20000000000 */
[----:B------:R-:W-:Y:S01]  /*4200*/  SEL R118, R118, RZ, !P0 ;  /* 0x000000ff76767207 */ /* 0x000fe20004000000 */
[----:B------:R3:W-:Y:S01]  /*4210*/  LDGSTS.E [R129+0x8], desc[UR14][R126.64], P1 ;  /* 0x000080007e817fae */ /* 0x0007e2000892184e */
[----:B------:R-:W-:Y:S02]  /*4220*/  SEL R120, R120, RZ, !P0 ;  /* 0x000000ff78787207 */ /* 0x000fe40004000000 */
[----:B--2---:R-:W-:-:S02]  /*4230*/  SEL R8, RZ, 0x4, P6 ;  /* 0x00000004ff087807 */ /* 0x004fc40003000000 */
[----:B------:R-:W-:Y:S02]  /*4240*/  SEL R121, R121, RZ, !P0 ;  /* 0x000000ff79797207 */ /* 0x000fe40004000000 */
[----:B------:R-:W-:Y:S01]  /*4250*/  ISETP.NE.U32.AND P3, PT, R118, RZ, PT ;  /* 0x000000ff7600720c */ /* 0x000fe20003f65070 */
[----:B-1----:R-:W-:Y:S01]  /*4260*/  IMAD.MOV.U32 R116, RZ, RZ, R177 ;  /* 0x000000ffff747224 */ /* 0x002fe200078e00b1 */
[----:B------:R-:W-:Y:S01]  /*4270*/  ISETP.NE.U32.AND P4, PT, R120, RZ, PT ;  /* 0x000000ff7800720c */ /* 0x000fe20003f85070 */
[----:B------:R-:W-:Y:S01]  /*4280*/  IMAD.MOV.U32 R117, RZ, RZ, R179 ;  /* 0x000000ffff757224 */ /* 0x000fe200078e00b3 */
[----:B------:R-:W-:Y:S02]  /*4290*/  SEL R8, R8, RZ, !P0 ;  /* 0x000000ff08087207 */ /* 0x000fe40004000000 */
[----:B------:R-:W-:Y:S01]  /*42a0*/  ISETP.NE.U32.AND P0, PT, R121, RZ, PT ;  /* 0x000000ff7900720c */ /* 0x000fe20003f05070 */
[----:B------:R-:W-:Y:S01]  /*42b0*/  IMAD.WIDE R122, R145, 0x4, R116 ;  /* 0x00000004917a7825 */ /* 0x000fe200078e0274 */
[----:B------:R-:W-:-:S02]  /*42c0*/  ISETP.NE.U32.AND P5, PT, R8, RZ, PT ;  /* 0x000000ff0800720c */ /* 0x000fc40003fa5070 */
[C---:B------:R-:W-:Y:S01]  /*42d0*/  IADD3 R8, P1, R102.reuse, R175, RZ ;  /* 0x000000af66087210 */ /* 0x040fe20007f3e0ff */
[--C-:B------:R-:W-:Y:S01]  /*42e0*/  IMAD.WIDE R118, R143, 0x4, R116.reuse ;  /* 0x000000048f767825 */ /* 0x100fe200078e0274 */
[----:B------:R1:W-:Y:S01]  /*42f0*/  LDGSTS.E [R187], desc[UR14][R122.64], P2 ;  /* 0x000000007abb7fae */ /* 0x0003e2000912184e */
[----:B------:R-:W-:Y:S02]  /*4300*/  IADD3 R124, P2, R102, R173, RZ ;  /* 0x000000ad667c7210 */ /* 0x000fe40007f5e0ff */
[--C-:B------:R-:W-:Y:S01]  /*4310*/  IMAD.WIDE R120, R141, 0x4, R116.reuse ;  /* 0x000000048d787825 */ /* 0x100fe200078e0274 */
[----:B------:R2:W-:Y:S03]  /*4320*/  LDGSTS.E [R187+0x8], desc[UR14][R118.64], P3 ;  /* 0x0000800076bb7fae */ /* 0x0005e6000992184e */
[----:B------:R-:W-:Y:S01]  /*4330*/  IMAD.WIDE R116, R139, 0x4, R116 ;  /* 0x000000048b747825 */ /* 0x000fe200078e0274 */
[----:B------:R-:W-:Y:S03]  /*4340*/  LDGSTS.E [R189], desc[UR14][R120.64], P4 ;  /* 0x0000000078bd7fae */ /* 0x000fe6000a12184e */
[--C-:B------:R-:W-:Y:S01]  /*4350*/  IMAD.X R9, R168, 0x1, R137.reuse, P1 ;  /* 0x00000001a8097824 */ /* 0x100fe200008e0689 */
[----:B------:R4:W-:Y:S01]  /*4360*/  LDGSTS.E [R189+0x8], desc[UR14][R116.64], P0 ;  /* 0x0000800074bd7fae */ /* 0x0009e2000812184e */
[----:B---3--:R-:W-:Y:S01]  /*4370*/  IADD3 R126, P0, R102, R171, RZ ;  /* 0x000000ab667e7210 */ /* 0x008fe20007f1e0ff */
[--C-:B------:R-:W-:Y:S01]  /*4380*/  IMAD.X R125, R166, 0x1, R137.reuse, P2 ;  /* 0x00000001a67d7824 */ /* 0x100fe200010e0689 */
[----:B-1----:R-:W-:Y:S01]  /*4390*/  IADD3 R122, P1, R102, R169, RZ ;  /* 0x000000a9667a7210 */ /* 0x002fe20007f3e0ff */
[----:B------:R-:W0:Y:S02]  /*43a0*/  LDGDEPBAR ;  /* 0x00000000000079af */ /* 0x000e240000000000 */
[--C-:B------:R-:W-:Y:S01]  /*43b0*/  IMAD.X R127, R164, 0x1, R137.reuse, P0 ;  /* 0x00000001a47f7824 */ /* 0x100fe200000e0689 */
[----:B--2---:R-:W-:Y:S01]  /*43c0*/  IADD3 R118, P0, R102, R167, RZ ;  /* 0x000000a766767210 */ /* 0x004fe20007f1e0ff */
[----:B------:R-:W-:Y:S01]  /*43d0*/  IMAD.X R123, R162, 0x1, R137, P1 ;  /* 0x00000001a27b7824 */ /* 0x000fe200008e0689 */
[----:B------:R-:W-:Y:S01]  /*43e0*/  LDGSTS.E [R191+0xc000], desc[UR14][R8.64], P5 ;  /* 0x0c00000008bf7fae */ /* 0x000fe2000a92184e */
[----:B----4-:R-:W-:-:S02]  /*43f0*/  IADD3 R116, P1, R102, R165, RZ ;  /* 0x000000a566747210 */ /* 0x010fc40007f3e0ff */
[--C-:B------:R-:W-:Y:S01]  /*4400*/  IMAD.X R119, R158, 0x1, R137.reuse, P0 ;  /* 0x000000019e777824 */ /* 0x100fe200000e0689 */
[----:B------:R-:W-:Y:S01]  /*4410*/  IADD3 R120, P0, R102, R163, RZ ;  /* 0x000000a366787210 */ /* 0x000fe20007f1e0ff */
[----:B------:R1:W-:Y:S01]  /*4420*/  LDGSTS.E [R191+0xc400], desc[UR14][R124.64], P5 ;  /* 0x0c4000007cbf7fae */ /* 0x0003e2000a92184e */
[--C-:B------:R-:W-:Y:S01]  /*4430*/  IMAD.X R117, R138, 0x1, R137.reuse, P1 ;  /* 0x000000018a757824 */ /* 0x100fe200008e0689 */
[----:B------:R-:W-:Y:S02]  /*4440*/  IADD3 R128, P1, R102, R161, RZ ;  /* 0x000000a166807210 */ /* 0x000fe40007f3e0ff */
[--C-:B------:R-:W-:Y:S01]  /*4450*/  IMAD.X R121, R160, 0x1, R137.reuse, P0 ;  /* 0x00000001a0797824 */ /* 0x100fe200000e0689 */
[----:B------:R2:W-:Y:S02]  /*4460*/  LDGSTS.E [R191+0xc800], desc[UR14][R126.64], P5 ;  /* 0x0c8000007ebf7fae */ /* 0x0005e4000a92184e */
[----:B------:R-:W-:Y:S02]  /*4470*/  IMAD.X R129, R156, 0x1, R137, P1 ;  /* 0x000000019c817824 */ /* 0x000fe400008e0689 */
[----:B------:R3:W-:Y:S01]  /*4480*/  LDGSTS.E [R191+0xcc00], desc[UR14][R122.64], P5 ;  /* 0x0cc000007abf7fae */ /* 0x0007e2000a92184e */
[----:B-1----:R-:W-:-:S03]  /*4490*/  IADD3 R124, P0, R102, R157, RZ ;  /* 0x0000009d667c7210 */ /* 0x002fc60007f1e0ff */
[----:B------:R1:W-:Y:S01]  /*44a0*/  LDGSTS.E [R191+0xd000], desc[UR14][R118.64], P5 ;  /* 0x0d00000076bf7fae */ /* 0x0003e2000a92184e */
[----:B--2---:R-:W-:Y:S01]  /*44b0*/  IADD3 R126, P1, R102, R159, RZ ;  /* 0x0000009f667e7210 */ /* 0x004fe20007f3e0ff */
[--C-:B------:R-:W-:Y:S02]  /*44c0*/  IMAD.X R125, R154, 0x1, R137.reuse, P0 ;  /* 0x000000019a7d7824 */ /* 0x100fe400000e0689 */
[----:B------:R2:W-:Y:S01]  /*44d0*/  LDGSTS.E [R191+0xd400], desc[UR14][R116.64], P5 ;  /* 0x0d40000074bf7fae */ /* 0x0005e2000a92184e */
[----:B---3--:R-:W-:Y:S01]  /*44e0*/  IADD3 R122, P0, R102, R155, RZ ;  /* 0x0000009b667a7210 */ /* 0x008fe20007f1e0ff */
[--C-:B------:R-:W-:Y:S02]  /*44f0*/  IMAD.X R127, R152, 0x1, R137.reuse, P1 ;  /* 0x00000001987f7824 */ /* 0x100fe400008e0689 */
[----:B------:R3:W-:Y:S01]  /*4500*/  LDGSTS.E [R191+0xd800], desc[UR14][R120.64], P5 ;  /* 0x0d80000078bf7fae */ /* 0x0007e2000a92184e */
[-C--:B------:R-:W-:Y:S02]  /*4510*/  IADD3 R155, P6, R155, R176.reuse, RZ ;  /* 0x000000b09b9b7210 */ /* 0x080fe40007fde0ff */
[----:B-1----:R-:W-:Y:S01]  /*4520*/  IADD3 R118, P1, R102, R153, RZ ;  /* 0x0000009966767210 */ /* 0x002fe20007f3e0ff */
[--C-:B------:R-:W-:Y:S01]  /*4530*/  IMAD.X R123, R150, 0x1, R137.reuse, P0 ;  /* 0x00000001967b7824 */ /* 0x100fe200000e0689 */
[----:B------:R-:W-:Y:S01]  /*4540*/  IADD3 R8, P0, R102, R151, RZ ;  /* 0x0000009766087210 */ /* 0x000fe20007f1e0ff */
[----:B------:R-:W-:Y:S01]  /*4550*/  LDGSTS.E [R191+0xdc00], desc[UR14][R128.64], P5 ;  /* 0x0dc0000080bf7fae */ /* 0x000fe2000a92184e */
[-C--:B------:R-:W-:Y:S01]  /*4560*/  IADD3 R151, P4, R151, R176.reuse, RZ ;  /* 0x000000b097977210 */ /* 0x080fe20007f9e0ff */
[--C-:B------:R-:W-:Y:S01]  /*4570*/  IMAD.X R119, R148, 0x1, R137.reuse, P1 ;  /* 0x0000000194777824 */ /* 0x100fe200008e0689 */
[----:B--2---:R-:W-:Y:S01]  /*4580*/  IADD3 R116, P1, R102, R149, RZ ;  /* 0x0000009566747210 */ /* 0x004fe20007f3e0ff */
[----:B------:R1:W-:Y:S01]  /*4590*/  LDGSTS.E [R191+0xe000], desc[UR14][R124.64], P5 ;  /* 0x0e0000007cbf7fae */ /* 0x0003e2000a92184e */
[----:B------:R-:W-:Y:S01]  /*45a0*/  IMAD.X R9, R146, 0x1, R137, P0 ;  /* 0x0000000192097824 */ /* 0x000fe200000e0689 */
[----:B---3--:R-:W-:Y:S01]  /*45b0*/  IADD3 R120, P0, R102, R147, RZ ;  /* 0x0000009366787210 */ /* 0x008fe20007f1e0ff */
[----:B------:R-:W-:Y:S01]  /*45c0*/  IMAD.X R146, R146, 0x1, R181, P4 ;  /* 0x0000000192927824 */ /* 0x000fe200020e06b5 */
[-C--:B------:R-:W-:Y:S01]  /*45d0*/  IADD3 R165, P4, R165, R176.reuse, RZ ;  /* 0x000000b0a5a57210 */ /* 0x080fe20007f9e0ff */
[--C-:B------:R-:W-:Y:S01]  /*45e0*/  IMAD.X R117, R144, 0x1, R137.reuse, P1 ;  /* 0x0000000190757824 */ /* 0x100fe200008e0689 */
[----:B------:R2:W-:Y:S01]  /*45f0*/  LDGSTS.E [R191+0xe400], desc[UR14][R126.64], P5 ;  /* 0x0e4000007ebf7fae */ /* 0x0005e2000a92184e */
[----:B------:R-:W-:Y:S01]  /*4600*/  IMAD.X R121, R142, 0x1, R137, P0 ;  /* 0x000000018e797824 */ /* 0x000fe200000e0689 */
[-C--:B------:R-:W-:Y:S01]  /*4610*/  IADD3 R149, P3, R149, R176.reuse, RZ ;  /* 0x000000b095957210 */ /* 0x080fe20007f7e0ff */
[--C-:B------:R-:W-:Y:S01]  /*4620*/  IMAD.X R138, R138, 0x1, R181.reuse, P4 ;  /* 0x000000018a8a7824 */ /* 0x100fe200020e06b5 */
[----:B------:R2:W-:Y:S01]  /*4630*/  LDGSTS.E [R191+0xe800], desc[UR14][R122.64], P5 ;  /* 0x0e8000007abf7fae */ /* 0x0005e2000a92184e */
[----:B------:R-:W-:Y:S01]  /*4640*/  ISETP.NE.U32.AND P4, PT, R178, UR4, PT ;  /* 0x00000004b2007c0c */ /* 0x000fe2000bf85070 */
[--C-:B------:R-:W-:Y:S01]  /*4650*/  IMAD.X R150, R150, 0x1, R181.reuse, P6 ;  /* 0x0000000196967824 */ /* 0x100fe200030e06b5 */
[----:B-1----:R-:W-:Y:S01]  /*4660*/  IADD3 R124, P2, R102, R183, RZ ;  /* 0x000000b7667c7210 */ /* 0x002fe20007f5e0ff */
[----:B------:R2:W-:Y:S01]  /*4670*/  LDGSTS.E [R191+0xec00], desc[UR14][R118.64], P5 ;  /* 0x0ec0000076bf7fae */ /* 0x0005e2000a92184e */
[-C--:B------:R-:W-:Y:S01]  /*4680*/  IADD3 R183, P1, R183, R176.reuse, RZ ;  /* 0x000000b0b7b77210 */ /* 0x080fe20007f3e0ff */
[----:B------:R-:W-:Y:S01]  /*4690*/  IMAD.X R144, R144, 0x1, R181, P3 ;  /* 0x0000000190907824 */ /* 0x000fe200018e06b5 */
[-C--:B------:R-:W-:Y:S01]  /*46a0*/  IADD3 R159, P0, R159, R176.reuse, RZ ;  /* 0x000000b09f9f7210 */ /* 0x080fe20007f1e0ff */
[C---:B------:R-:W-:Y:S01]  /*46b0*/  IMAD.X R125, R140.reuse, 0x1, R137, P2 ;  /* 0x000000018c7d7824 */ /* 0x040fe200010e0689 */
[-C--:B------:R-:W-:Y:S01]  /*46c0*/  IADD3 R147, P2, R147, R176.reuse, RZ ;  /* 0x000000b093937210 */ /* 0x080fe20007f5e0ff */
[----:B------:R2:W-:Y:S01]  /*46d0*/  LDGSTS.E [R191+0xf000], desc[UR14][R8.64], P5 ;  /* 0x0f00000008bf7fae */ /* 0x0005e2000a92184e */
[--C-:B------:R-:W-:Y:S01]  /*46e0*/  IMAD.X R140, R140, 0x1, R181.reuse, P1 ;  /* 0x000000018c8c7824 */ /* 0x100fe200008e06b5 */
[-C--:B------:R-:W-:Y:S01]  /*46f0*/  IADD3 R157, P1, R157, R176.reuse, RZ ;  /* 0x000000b09d9d7210 */ /* 0x080fe20007f3e0ff */
[--C-:B------:R-:W-:Y:S01]  /*4700*/  IMAD.X R152, R152, 0x1, R181.reuse, P0 ;  /* 0x0000000198987824 */ /* 0x100fe200000e06b5 */
[----:B------:R2:W-:Y:S01]  /*4710*/  LDGSTS.E [R191+0xf400], desc[UR14][R116.64], P5 ;  /* 0x0f40000074bf7fae */ /* 0x0005e2000a92184e */
[--C-:B------:R-:W-:Y:S01]  /*4720*/  IMAD.X R142, R142, 0x1, R181.reuse, P2 ;  /* 0x000000018e8e7824 */ /* 0x100fe200010e06b5 */
[-C--:B------:R-:W-:Y:S01]  /*4730*/  IADD3 R161, P2, R161, R176.reuse, RZ ;  /* 0x000000b0a1a17210 */ /* 0x080fe20007f5e0ff */
[----:B------:R-:W-:Y:S01]  /*4740*/  IMAD.X R154, R154, 0x1, R181, P1 ;  /* 0x000000019a9a7824 */ /* 0x000fe200008e06b5 */
[----:B------:R2:W-:Y:S01]  /*4750*/  LDGSTS.E [R191+0xf800], desc[UR14][R120.64], P5 ;  /* 0x0f80000078bf7fae */ /* 0x0005e2000a92184e */
[----:B------:R-:W-:-:S02]  /*4760*/  IADD3 R163, P3, R163, R176, RZ ;  /* 0x000000b0a3a37210 */ /* 0x000fc40007f7e0ff */
[--C-:B------:R-:W-:Y:S01]  /*4770*/  IMAD.X R156, R156, 0x1, R181.reuse, P2 ;  /* 0x000000019c9c7824 */ /* 0x100fe200010e06b5 */
[----:B------:R2:W-:Y:S01]  /*4780*/  LDGSTS.E [R191+0xfc00], desc[UR14][R124.64], P5 ;  /* 0x0fc000007cbf7fae */ /* 0x0005e2000a92184e */
[-C--:B------:R-:W-:Y:S01]  /*4790*/  IADD3 R153, P5, R153, R176.reuse, RZ ;  /* 0x000000b099997210 */ /* 0x080fe20007fbe0ff */
[--C-:B------:R-:W-:Y:S01]  /*47a0*/  IMAD.X R160, R160, 0x1, R181.reuse, P3 ;  /* 0x00000001a0a07824 */ /* 0x100fe200018e06b5 */
[-C--:B------:R-:W-:Y:S01]  /*47b0*/  IADD3 R169, P6, R169, R176.reuse, RZ ;  /* 0x000000b0a9a97210 */ /* 0x080fe20007fde0ff */
[----:B------:R-:W0:Y:S01]  /*47c0*/  LDGDEPBAR ;  /* 0x00000000000079af */ /* 0x000e220000000000 */
[-C--:B------:R-:W-:Y:S01]  /*47d0*/  IADD3 R171, P0, R171, R176.reuse, RZ ;  /* 0x000000b0abab7210 */ /* 0x080fe20007f1e0ff */
[--C-:B------:R-:W-:Y:S01]  /*47e0*/  IMAD.X R148, R148, 0x1, R181.reuse, P5 ;  /* 0x0000000194947824 */ /* 0x100fe200028e06b5 */
[-C--:B------:R-:W-:Y:S01]  /*47f0*/  IADD3 R167, P5, R167, R176.reuse, RZ ;  /* 0x000000b0a7a77210 */ /* 0x080fe20007fbe0ff */
[--C-:B------:R-:W-:Y:S01]  /*4800*/  IMAD.X R162, R162, 0x1, R181.reuse, P6 ;  /* 0x00000001a2a27824 */ /* 0x100fe200030e06b5 */
[-C--:B------:R-:W-:Y:S01]  /*4810*/  IADD3 R173, P1, R173, R176.reuse, RZ ;  /* 0x000000b0adad7210 */ /* 0x080fe20007f3e0ff */
[--C-:B------:R-:W-:Y:S01]  /*4820*/  IMAD.X R164, R164, 0x1, R181.reuse, P0 ;  /* 0x00000001a4a47824 */ /* 0x100fe200000e06b5 */
[----:B------:R-:W-:Y:S01]  /*4830*/  IADD3 R175, P2, R175, R176, RZ ;  /* 0x000000b0afaf7210 */ /* 0x000fe20007f5e0ff */
[--C-:B------:R-:W-:Y:S01]  /*4840*/  IMAD.X R158, R158, 0x1, R181.reuse, P5 ;  /* 0x000000019e9e7824 */ /* 0x100fe200028e06b5 */
[----:B------:R-:W-:Y:S01]  /*4850*/  LEA R177, P3, R7, R177, 0x2 ;  /* 0x000000b107b17211 */ /* 0x000fe200078610ff */
[----:B------:R-:W-:-:S02]  /*4860*/  IMAD.X R166, R166, 0x1, R181, P1 ;  /* 0x00000001a6a67824 */ /* 0x000fc400008e06b5 */
[----:B------:R-:W-:Y:S02]  /*4870*/  IMAD.X R168, R168, 0x1, R181, P2 ;  /* 0x00000001a8a87824 */ /* 0x000fe400010e06b5 */
[----:B------:R-:W-:Y:S01]  /*4880*/  IMAD.X R179, R179, 0x1, R174, P3 ;  /* 0x00000001b3b37824 */ /* 0x000fe200018e06ae */
[----:B--2---:R-:W-:Y:S07]  /*4890*/  @P4 BRA `(.L_x_1) ;  /* 0xfffffff000144947 */ /* 0x004fee000383ffff */
.L_x_0:
[----:B------:R-:W-:Y:S02]  /*48a0*/  WARPGROUP.DEPBAR.LE gsb0, 0x0 ;  /* 0x00008000000079c5 */ /* 0x000fe40000010000 */
[----:B------:R-:W-:-:S04]  /*48b0*/  DEPBAR.LE SB0, 0x0 ;  /* 0x000080000000791a */ /* 0x000fc80000000000 */
[----:B------:R-:W-:Y:S01]  /*48c0*/  LOP3.LUT R6, R112, 0x70, RZ, 0xc0, !PT ;  /* 0x0000007070067812 */ /* 0x000fe200078ec0ff */
[----:B------:R-:W-:Y:S01]  /*48d0*/  ULDC UR4, c[0x0][0x244] ;  /* 0x0000910000047ab9 */ /* 0x000fe20000000800 */
[----:B------:R-:W-:Y:S02]  /*48e0*/  IADD3 R131, R131, UR7, R110 ;  /* 0x0000000783837c10 */ /* 0x000fe4000fffe06e */
[----:B------:R-:W-:Y:S01]  /*48f0*/  LEA R0, R0, UR7, 0x4 ;  /* 0x0000000700007c11 */ /* 0x000fe2000f8e20ff */
[----:B------:R-:W-:Y:S01]  /*4900*/  BAR.SYNC.DEFER_BLOCKING 0x0 ;  /* 0x0000000000007b1d */ /* 0x000fe20000010000 */
[----:B------:R-:W-:Y:S01]  /*4910*/  LOP3.LUT R89, R4, R11, RZ, 0xfc, !PT ;  /* 0x0000000b04597212 */ /* 0x000fe200078efcff */
[----:B------:R-:W-:Y:S01]  /*4920*/  IMAD.IADD R131, R6, 0x1, R131 ;  /* 0x0000000106837824 */ /* 0x000fe200078e0283 */
[C-C-:B------:R-:W-:Y:S02]  /*4930*/  LOP3.LUT R119, R4.reuse, 0x2, R11.reuse, 0xfe, !PT ;  /* 0x0000000204777812 */ /* 0x140fe400078efe0b */
[----:B------:R-:W-:-:S02]  /*4940*/  LOP3.LUT R117, R4, 0x4, R11, 0xfe, !PT ;  /* 0x0000000404757812 */ /* 0x000fc400078efe0b */
[C-C-:B------:R-:W-:Y:S02]  /*4950*/  LOP3.LUT R115, R4.reuse, 0x6, R11.reuse, 0xfe, !PT ;  /* 0x0000000604737812 */ /* 0x140fe400078efe0b */
[C-C-:B------:R-:W-:Y:S02]  /*4960*/  LOP3.LUT R113, R4.reuse, 0x8, R11.reuse, 0xfe, !PT ;  /* 0x0000000804717812 */ /* 0x140fe400078efe0b */
[C-C-:B------:R-:W-:Y:S02]  /*4970*/  LOP3.LUT R111, R4.reuse, 0xa, R11.reuse, 0xfe, !PT ;  /* 0x0000000a046f7812 */ /* 0x140fe400078efe0b */
[C-C-:B------:R-:W-:Y:S02]  /*4980*/  LOP3.LUT R109, R4.reuse, 0xc, R11.reuse, 0xfe, !PT ;  /* 0x0000000c046d7812 */ /* 0x140fe400078efe0b */
[C-C-:B------:R-:W-:Y:S02]  /*4990*/  LOP3.LUT R107, R4.reuse, 0xe, R11.reuse, 0xfe, !PT ;  /* 0x0000000e046b7812 */ /* 0x140fe400078efe0b */
[----:B------:R-:W-:-:S02]  /*49a0*/  LOP3.LUT R105, R4, 0x10, R11, 0xfe, !PT ;  /* 0x0000001004697812 */ /* 0x000fc400078efe0b */
[C-C-:B------:R-:W-:Y:S02]  /*49b0*/  LOP3.LUT R103, R4.reuse, 0x12, R11.reuse, 0xfe, !PT ;  /* 0x0000001204677812 */ /* 0x140fe400078efe0b */
[C-C-:B------:R-:W-:Y:S02]  /*49c0*/  LOP3.LUT R101, R4.reuse, 0x14, R11.reuse, 0xfe, !PT ;  /* 0x0000001404657812 */ /* 0x140fe400078efe0b */
[C-C-:B------:R-:W-:Y:S01]  /*49d0*/  LOP3.LUT R99, R4.reuse, 0x16, R11.reuse, 0xfe, !PT ;  /* 0x0000001604637812 */ /* 0x140fe200078efe0b */
[----:B------:R-:W-:Y:S01]  /*49e0*/  STSM.16.M88.4 [R131], R24 ;  /* 0x0000001883007844 */ /* 0x000fe20000000200 */
[C-C-:B------:R-:W-:Y:S02]  /*49f0*/  LOP3.LUT R97, R4.reuse, 0x18, R11.reuse, 0xfe, !PT ;  /* 0x0000001804617812 */ /* 0x140fe400078efe0b */
[C-C-:B------:R-:W-:Y:S01]  /*4a00*/  LOP3.LUT R95, R4.reuse, 0x1a, R11.reuse, 0xfe, !PT ;  /* 0x0000001a045f7812 */ /* 0x140fe200078efe0b */
[----:B------:R-:W-:Y:S01]  /*4a10*/  BAR.SYNC.DEFER_BLOCKING 0x0 ;  /* 0x0000000000007b1d */ /* 0x000fe20000010000 */
        /* <DEDUP_REMOVED lines=49> */
[----:B------:R-:W-:Y:S02]  /*4d30*/  LOP3.LUT R91, R4, 0x1e, R11, 0xfe, !PT ;  /* 0x0000001e045b7812 */ /* 0x000fe400078efe0b */
[----:B------:R-:W1:Y:S01]  /*4d40*/  LDS.128 R8, [R0] ;  /* 0x0000000000087984 */ /* 0x000e620000000c00 */
[----:B------:R-:W-:Y:S01]  /*4d50*/  BAR.SYNC.DEFER_BLOCKING 0x0 ;  /* 0x0000000000007b1d */ /* 0x000fe20000010000 */
[----:B------:R-:W-:-:S04]  /*4d60*/  ISETP.GE.AND P0, PT, R5, R2, PT ;  /* 0x000000020500720c */ /* 0x000fc80003f06270 */
[----:B------:R-:W-:-:S03]  /*4d70*/  ISETP.LT.AND P3, PT, R89, R3, !P0 ;  /* 0x000000035900720c */ /* 0x000fc60004761270 */
[----:B------:R-:W2:Y:S01]  /*4d80*/  LDC R2, c[0x0][0x248] ;  /* 0x00009200ff027b82 */ /* 0x000ea20000000800 */
[----:B------:R-:W-:Y:S01]  /*4d90*/  ISETP.LT.AND P1, PT, R119, R3, !P0 ;  /* 0x000000037700720c */ /* 0x000fe20004721270 */
[----:B------:R-:W-:Y:S06]  /*4da0*/  STSM.16.M88.4 [R131], R28 ;  /* 0x0000001c83007844 */ /* 0x000fec0000000200 */
[----:B------:R-:W-:Y:S01]  /*4db0*/  BAR.SYNC.DEFER_BLOCKING 0x0 ;  /* 0x0000000000007b1d */ /* 0x000fe20000010000 */
[-C--:B--2---:R-:W-:Y:S02]  /*4dc0*/  IMAD R89, R89, R2.reuse, RZ ;  /* 0x0000000259597224 */ /* 0x084fe400078e02ff */
[----:B------:R-:W-:-:S03]  /*4dd0*/  IMAD R119, R119, R2, RZ ;  /* 0x0000000277777224 */ /* 0x000fc600078e02ff */
[----:B------:R-:W2:Y:S02]  /*4de0*/  LDS.128 R12, [R0] ;  /* 0x00000000000c7984 */ /* 0x000ea40000000c00 */
[----:B------:R-:W-:Y:S06]  /*4df0*/  BAR.SYNC.DEFER_BLOCKING 0x0 ;  /* 0x0000000000007b1d */ /* 0x000fec0000010000 */
[----:B------:R-:W-:Y:S02]  /*4e00*/  STSM.16.M88.4 [R131], R32 ;  /* 0x0000002083007844 */ /* 0x000fe40000000200 */
[----:B------:R-:W-:Y:S06]  /*4e10*/  BAR.SYNC.DEFER_BLOCKING 0x0 ;  /* 0x0000000000007b1d */ /* 0x000fec0000010000 */
[----:B------:R-:W3:Y:S02]  /*4e20*/  LDS.128 R16, [R0] ;  /* 0x0000000000107984 */ /* 0x000ee40000000c00 */
[----:B------:R-:W-:Y:S06]  /*4e30*/  BAR.SYNC.DEFER_BLOCKING 0x0 ;  /* 0x0000000000007b1d */ /* 0x000fec0000010000 */
[----:B------:R-:W-:Y:S02]  /*4e40*/  STSM.16.M88.4 [R131], R36 ;  /* 0x0000002483007844 */ /* 0x000fe40000000200 */
[----:B------:R-:W-:Y:S06]  /*4e50*/  BAR.SYNC.DEFER_BLOCKING 0x0 ;  /* 0x0000000000007b1d */ /* 0x000fec0000010000 */
[----:B------:R-:W4:Y:S02]  /*4e60*/  LDS.128 R20, [R0] ;  /* 0x0000000000147984 */ /* 0x000f240000000c00 */
[----:B------:R-:W-:Y:S06]  /*4e70*/  BAR.SYNC.DEFER_BLOCKING 0x0 ;  /* 0x0000000000007b1d */ /* 0x000fec0000010000 */
[----:B------:R-:W-:Y:S02]  /*4e80*/  STSM.16.M88.4 [R131], R40 ;  /* 0x0000002883007844 */ /* 0x000fe40000000200 */
[----:B------:R-:W-:Y:S06]  /*4e90*/  BAR.SYNC.DEFER_BLOCKING 0x0 ;  /* 0x0000000000007b1d */ /* 0x000fec0000010000 */
[----:B------:R-:W5:Y:S02]  /*4ea0*/  LDS.128 R24, [R0] ;  /* 0x0000000000187984 */ /* 0x000f640000000c00 */
        /* <DEDUP_REMOVED lines=17> */
[----:B------:R1:W-:Y:S02]  /*4fc0*/  STSM.16.M88.4 [R131], R60 ;  /* 0x0000003c83007844 */ /* 0x0003e40000000200 */
[----:B------:R-:W-:Y:S01]  /*4fd0*/  BAR.SYNC.DEFER_BLOCKING 0x0 ;  /* 0x0000000000007b1d */ /* 0x000fe20000010000 */
[----:B-1----:R-:W-:-:S05]  /*4fe0*/  IMAD R60, R5, UR4, RZ ;  /* 0x00000004053c7c24 */ /* 0x002fca000f8e02ff */
[----:B------:R-:W-:Y:S01]  /*4ff0*/  ULDC.64 UR4, c[0x0][0x220] ;  /* 0x0000880000047ab9 */ /* 0x000fe20000000a00 */
[----:B------:R-:W1:Y:S01]  /*5000*/  LDS.128 R44, [R0] ;  /* 0x00000000002c7984 */ /* 0x000e620000000c00 */
[----:B------:R-:W-:Y:S06]  /*5010*/  BAR.SYNC.DEFER_BLOCKING 0x0 ;  /* 0x0000000000007b1d */ /* 0x000fec0000010000 */
[----:B------:R2:W-:Y:S02]  /*5020*/  STSM.16.M88.4 [R131], R64 ;  /* 0x0000004083007844 */ /* 0x0005e40000000200 */
[----:B------:R-:W-:Y:S01]  /*5030*/  BAR.SYNC.DEFER_BLOCKING 0x0 ;  /* 0x0000000000007b1d */ /* 0x000fe20000010000 */
[----:B--2---:R-:W-:-:S04]  /*5040*/  LEA R64, P2, R60, UR4, 0x2 ;  /* 0x000000043c407c11 */ /* 0x004fc8000f8410ff */
[----:B------:R-:W-:Y:S02]  /*5050*/  LEA.HI.X.SX32 R65, R60, UR5, 0x2, P2 ;  /* 0x000000053c417c11 */ /* 0x000fe400090f16ff */
[C---:B------:R-:W-:Y:S01]  /*5060*/  ISETP.LT.AND P2, PT, R117.reuse, R3, !P0 ;  /* 0x000000037500720c */ /* 0x040fe20004741270 */
[----:B------:R-:W-:Y:S01]  /*5070*/  IMAD R117, R117, R2, RZ ;  /* 0x0000000275757224 */ /* 0x000fe200078e02ff */
[CC--:B------:R-:W-:Y:S01]  /*5080*/  LEA R66, P4, R89.reuse, R64.reuse, 0x2 ;  /* 0x0000004059427211 */ /* 0x0c0fe200078810ff */
[----:B------:R-:W2:Y:S03]  /*5090*/  LDS.128 R48, [R0] ;  /* 0x0000000000307984 */ /* 0x000ea60000000c00 */
[----:B------:R-:W-:Y:S01]  /*50a0*/  LEA.HI.X.SX32 R67, R89, R65, 0x2, P4 ;  /* 0x0000004159437211 */ /* 0x000fe200020f16ff */
[----:B------:R-:W-:Y:S01]  /*50b0*/  IMAD R89, R2, 0x20, R89 ;  /* 0x0000002002597824 */ /* 0x000fe200078e0259 */
[----:B------:R-:W-:Y:S06]  /*50c0*/  BAR.SYNC.DEFER_BLOCKING 0x0 ;  /* 0x0000000000007b1d */ /* 0x000fec0000010000 */
[----:B------:R3:W-:Y:S02]  /*50d0*/  STSM.16.M88.4 [R131], R68 ;  /* 0x0000004483007844 */ /* 0x0007e40000000200 */
[----:B------:R-:W-:Y:S01]  /*50e0*/  BAR.SYNC.DEFER_BLOCKING 0x0 ;  /* 0x0000000000007b1d */ /* 0x000fe20000010000 */
[----:B---3--:R-:W-:-:S02]  /*50f0*/  LEA R68, P5, R119, R64, 0x2 ;  /* 0x0000004077447211 */ /* 0x008fc400078a10ff */
[----:B------:R-:W-:Y:S02]  /*5100*/  LEA R70, P4, R117, R64, 0x2 ;  /* 0x0000004075467211 */ /* 0x000fe400078810ff */
[----:B------:R-:W-:Y:S02]  /*5110*/  LEA.HI.X.SX32 R69, R119, R65, 0x2, P5 ;  /* 0x0000004177457211 */ /* 0x000fe400028f16ff */
[C---:B------:R-:W-:Y:S01]  /*5120*/  ISETP.LT.AND P5, PT, R115.reuse, R3, !P0 ;  /* 0x000000037300720c */ /* 0x040fe200047a1270 */
[-C--:B------:R-:W-:Y:S01]  /*5130*/  IMAD R115, R115, R2.reuse, RZ ;  /* 0x0000000273737224 */ /* 0x080fe200078e02ff */
[----:B------:R-:W-:Y:S02]  /*5140*/  LEA.HI.X.SX32 R71, R117, R65, 0x2, P4 ;  /* 0x0000004175477211 */ /* 0x000fe400020f16ff */
[CC--:B------:R-:W-:Y:S01]  /*5150*/  ISETP.LT.AND P4, PT, R113.reuse, R3.reuse, !P0 ;  /* 0x000000037100720c */ /* 0x0c0fe20004781270 */
[-C--:B------:R-:W-:Y:S01]  /*5160*/  IMAD R113, R113, R2.reuse, RZ ;  /* 0x0000000271717224 */ /* 0x080fe200078e02ff */
[----:B------:R-:W3:Y:S01]  /*5170*/  LDS.128 R52, [R0] ;  /* 0x0000000000347984 */ /* 0x000ee20000000c00 */
[----:B------:R-:W-:Y:S06]  /*5180*/  BAR.SYNC.DEFER_BLOCKING 0x0 ;  /* 0x0000000000007b1d */ /* 0x000fec0000010000 */
[----:B------:R4:W-:Y:S02]  /*5190*/  STSM.16.M88.4 [R131], R72 ;  /* 0x0000004883007844 */ /* 0x0009e40000000200 */
[----:B------:R-:W-:Y:S06]  /*51a0*/  BAR.SYNC.DEFER_BLOCKING 0x0 ;  /* 0x0000000000007b1d */ /* 0x000fec0000010000 */
[----:B------:R-:W3:Y:S02]  /*51b0*/  LDS.128 R4, [R0] ;  /* 0x0000000000047984 */ /* 0x000ee40000000c00 */
[----:B------:R-:W-:Y:S06]  /*51c0*/  BAR.SYNC.DEFER_BLOCKING 0x0 ;  /* 0x0000000000007b1d */ /* 0x000fec0000010000 */
[----:B------:R-:W-:Y:S02]  /*51d0*/  STSM.16.M88.4 [R131], R76 ;  /* 0x0000004c83007844 */ /* 0x000fe40000000200 */
        /* <DEDUP_REMOVED lines=9> */
[----:B------:R5:W-:Y:S01]  /*5270*/  @P3 STG.E desc[UR14][R66.64], R8 ;  /* 0x0000000842003986 */ /* 0x000be2000c10190e */
[C---:B------:R-:W-:Y:S01]  /*5280*/  ISETP.LT.AND P3, PT, R109.reuse, R3, !P0 ;  /* 0x000000036d00720c */ /* 0x040fe20004761270 */
[----:B------:R-:W-:-:S02]  /*5290*/  IMAD R109, R109, R2, RZ ;  /* 0x000000026d6d7224 */ /* 0x000fc400078e02ff */
[----:B------:R1:W-:Y:S01]  /*52a0*/  @P1 STG.E desc[UR14][R68.64], R9 ;  /* 0x0000000944001986 */ /* 0x0003e2000c10190e */
[----:B----4-:R-:W-:-:S03]  /*52b0*/  LEA R72, P1, R115, R64, 0x2 ;  /* 0x0000004073487211 */ /* 0x010fc600078210ff */
[----:B------:R4:W-:Y:S01]  /*52c0*/  @P2 STG.E desc[UR14][R70.64], R10 ;  /* 0x0000000a46002986 */ /* 0x0009e2000c10190e */
[C---:B------:R-:W-:Y:S01]  /*52d0*/  ISETP.LT.AND P2, PT, R111.reuse, R3, !P0 ;  /* 0x000000036f00720c */ /* 0x040fe20004741270 */
[----:B------:R-:W-:Y:S01]  /*52e0*/  IMAD R111, R111, R2, RZ ;  /* 0x000000026f6f7224 */ /* 0x000fe200078e02ff */
[----:B------:R-:W-:Y:S02]  /*52f0*/  LEA.HI.X.SX32 R73, R115, R65, 0x2, P1 ;  /* 0x0000004173497211 */ /* 0x000fe400008f16ff */
[----:B-----5:R-:W-:-:S03]  /*5300*/  LEA R66, P1, R113, R64, 0x2 ;  /* 0x0000004071427211 */ /* 0x020fc600078210ff */
[----:B------:R5:W-:Y:S01]  /*5310*/  @P5 STG.E desc[UR14][R72.64], R11 ;  /* 0x0000000b48005986 */ /* 0x000be2000c10190e */
[-C--:B------:R-:W-:Y:S02]  /*5320*/  LEA R8, P5, R111, R64.reuse, 0x2 ;  /* 0x000000406f087211 */ /* 0x080fe400078a10ff */
[----:B------:R-:W-:Y:S02]  /*5330*/  LEA.HI.X.SX32 R67, R113, R65, 0x2, P1 ;  /* 0x0000004171437211 */ /* 0x000fe400008f16ff */
[----:B-1----:R-:W-:Y:S02]  /*5340*/  LEA R68, P6, R109, R64, 0x2 ;  /* 0x000000406d447211 */ /* 0x002fe400078c10ff */
[C---:B------:R-:W-:Y:S01]  /*5350*/  ISETP.LT.AND P1, PT, R107.reuse, R3, !P0 ;  /* 0x000000036b00720c */ /* 0x040fe20004721270 */
[----:B------:R-:W-:Y:S01]  /*5360*/  IMAD R107, R107, R2, RZ ;  /* 0x000000026b6b7224 */ /* 0x000fe200078e02ff */
[-C--:B------:R-:W-:Y:S01]  /*5370*/  LEA.HI.X.SX32 R9, R111, R65.reuse, 0x2, P5 ;  /* 0x000000416f097211 */ /* 0x080fe200028f16ff */
[----:B------:R-:W-:Y:S01]  /*5380*/  @P4 STG.E desc[UR14][R66.64], R12 ;  /* 0x0000000c42004986 */ /* 0x000fe2000c10190e */
[----:B------:R-:W-:-:S02]  /*5390*/  LEA.HI.X.SX32 R69, R109, R65, 0x2, P6 ;  /* 0x000000416d457211 */ /* 0x000fc400030f16ff */
[----:B----4-:R-:W-:Y:S01]  /*53a0*/  LEA R70, P4, R107, R64, 0x2 ;  /* 0x000000406b467211 */ /* 0x010fe200078810ff */
[----:B------:R1:W-:Y:S01]  /*53b0*/  @P2 STG.E desc[UR14][R8.64], R13 ;  /* 0x0000000d08002986 */ /* 0x0003e2000c10190e */
[C---:B------:R-:W-:Y:S01]  /*53c0*/  ISETP.LT.AND P5, PT, R105.reuse, R3, !P0 ;  /* 0x000000036900720c */ /* 0x040fe200047a1270 */
[-C--:B------:R-:W-:Y:S01]  /*53d0*/  IMAD R105, R105, R2.reuse, RZ ;  /* 0x0000000269697224 */ /* 0x080fe200078e02ff */
[----:B------:R-:W-:Y:S01]  /*53e0*/  LEA.HI.X.SX32 R71, R107, R65, 0x2, P4 ;  /* 0x000000416b477211 */ /* 0x000fe200020f16ff */
[----:B------:R4:W-:Y:S01]  /*53f0*/  @P3 STG.E desc[UR14][R68.64], R14 ;  /* 0x0000000e44003986 */ /* 0x0009e2000c10190e */
[CC--:B------:R-:W-:Y:S01]  /*5400*/  ISETP.LT.AND P3, PT, R103.reuse, R3.reuse, !P0 ;  /* 0x000000036700720c */ /* 0x0c0fe20004761270 */
[----:B------:R-:W-:Y:S01]  /*5410*/  IMAD R103, R103, R2, RZ ;  /* 0x0000000267677224 */ /* 0x000fe200078e02ff */
[----:B------:R-:W-:Y:S01]  /*5420*/  LEA R10, P2, R105, R64, 0x2 ;  /* 0x00000040690a7211 */ /* 0x000fe200078410ff */
[----:B------:R2:W-:Y:S01]  /*5430*/  @P1 STG.E desc[UR14][R70.64], R15 ;  /* 0x0000000f46001986 */ /* 0x0005e2000c10190e */
[C---:B------:R-:W-:Y:S01]  /*5440*/  ISETP.LT.AND P4, PT, R101.reuse, R3, !P0 ;  /* 0x000000036500720c */ /* 0x040fe20004781270 */
[----:B------:R-:W-:Y:S01]  /*5450*/  IMAD R101, R101, R2, RZ ;  /* 0x0000000265657224 */ /* 0x000fe200078e02ff */
[----:B-----5:R-:W-:-:S02]  /*5460*/  LEA.HI.X.SX32 R11, R105, R65, 0x2, P2 ;  /* 0x00000041690b7211 */ /* 0x020fc400010f16ff */
[----:B-1----:R-:W-:Y:S02]  /*5470*/  LEA R8, P1, R103, R64, 0x2 ;  /* 0x0000004067087211 */ /* 0x002fe400078210ff */
[C---:B------:R-:W-:Y:S01]  /*5480*/  ISETP.LT.AND P2, PT, R99.reuse, R3, !P0 ;  /* 0x000000036300720c */ /* 0x040fe20004741270 */
[----:B------:R-:W-:Y:S01]  /*5490*/  IMAD R99, R99, R2, RZ ;  /* 0x0000000263637224 */ /* 0x000fe200078e02ff */
[-C--:B------:R-:W-:Y:S01]  /*54a0*/  LEA.HI.X.SX32 R9, R103, R65.reuse, 0x2, P1 ;  /* 0x0000004167097211 */ /* 0x080fe200008f16ff */
[----:B------:R1:W-:Y:S01]  /*54b0*/  @P5 STG.E desc[UR14][R10.64], R16 ;  /* 0x000000100a005986 */ /* 0x0003e2000c10190e */
[-C--:B------:R-:W-:Y:S02]  /*54c0*/  LEA R12, P6, R101, R64.reuse, 0x2 ;  /* 0x00000040650c7211 */ /* 0x080fe400078c10ff */
[----:B----4-:R-:W-:Y:S01]  /*54d0*/  LEA R14, P5, R99, R64, 0x2 ;  /* 0x00000040630e7211 */ /* 0x010fe200078a10ff */
[----:B------:R4:W-:Y:S01]  /*54e0*/  @P3 STG.E desc[UR14][R8.64], R17 ;  /* 0x0000001108003986 */ /* 0x0009e2000c10190e */
[----:B------:R-:W-:-:S02]  /*54f0*/  LEA.HI.X.SX32 R13, R101, R65, 0x2, P6 ;  /* 0x00000041650d7211 */ /* 0x000fc400030f16ff */
[C---:B------:R-:W-:Y:S01]  /*5500*/  ISETP.LT.AND P3, PT, R97.reuse, R3, !P0 ;  /* 0x000000036100720c */ /* 0x040fe20004761270 */
[-C--:B------:R-:W-:Y:S01]  /*5510*/  IMAD R97, R97, R2.reuse, RZ ;  /* 0x0000000261617224 */ /* 0x080fe200078e02ff */
[----:B--2---:R-:W-:Y:S01]  /*5520*/  LEA.HI.X.SX32 R15, R99, R65, 0x2, P5 ;  /* 0x00000041630f7211 */ /* 0x004fe200028f16ff */
[----:B------:R-:W-:Y:S01]  /*5530*/  @P4 STG.E desc[UR14][R12.64], R18 ;  /* 0x000000120c004986 */ /* 0x000fe2000c10190e */
[CC--:B------:R-:W-:Y:S01]  /*5540*/  ISETP.LT.AND P5, PT, R95.reuse, R3.reuse, !P0 ;  /* 0x000000035f00720c */ /* 0x0c0fe200047a1270 */
[----:B------:R-:W-:Y:S01]  /*5550*/  IMAD R95, R95, R2, RZ ;  /* 0x000000025f5f7224 */ /* 0x000fe200078e02ff */
[----:B-1----:R-:W-:Y:S01]  /*5560*/  LEA R10, P4, R97, R64, 0x2 ;  /* 0x00000040610a7211 */ /* 0x002fe200078810ff */
[----:B------:R1:W-:Y:S01]  /*5570*/  @P2 STG.E desc[UR14][R14.64], R19 ;  /* 0x000000130e002986 */ /* 0x0003e2000c10190e */
[C---:B------:R-:W-:Y:S01]  /*5580*/  ISETP.LT.AND P2, PT, R93.reuse, R3, !P0 ;  /* 0x000000035d00720c */ /* 0x040fe20004741270 */
[----:B------:R-:W-:Y:S01]  /*5590*/  IMAD R93, R93, R2, RZ ;  /* 0x000000025d5d7224 */ /* 0x000fe200078e02ff */
[----:B------:R-:W-:-:S02]  /*55a0*/  LEA.HI.X.SX32 R11, R97, R65, 0x2, P4 ;  /* 0x00000041610b7211 */ /* 0x000fc400020f16ff */
[-C--:B------:R-:W-:Y:S02]  /*55b0*/  LEA R66, P6, R95, R64.reuse, 0x2 ;  /* 0x000000405f427211 */ /* 0x080fe400078c10ff */
[----:B------:R-:W-:Y:S01]  /*55c0*/  ISETP.LT.AND P4, PT, R91, R3, !P0 ;  /* 0x000000035b00720c */ /* 0x000fe20004781270 */
[----:B------:R2:W-:Y:S01]  /*55d0*/  @P3 STG.E desc[UR14][R10.64], R20 ;  /* 0x000000140a003986 */ /* 0x0005e2000c10190e */
[----:B----4-:R-:W-:Y:S01]  /*55e0*/  LEA R8, P3, R93, R64, 0x2 ;  /* 0x000000405d087211 */ /* 0x010fe200078610ff */
[----:B------:R-:W-:Y:S01]  /*55f0*/  IMAD R91, R91, R2, RZ ;  /* 0x000000025b5b7224 */ /* 0x000fe200078e02ff */
[-C--:B------:R-:W-:Y:S01]  /*5600*/  LEA.HI.X.SX32 R67, R95, R65.reuse, 0x2, P6 ;  /* 0x000000415f437211 */ /* 0x080fe200030f16ff */
[----:B-1----:R-:W-:Y:S01]  /*5610*/  IMAD R15, R2, 0x2, R89 ;  /* 0x00000002020f7824 */ /* 0x002fe200078e0259 */
[----:B------:R-:W-:Y:S02]  /*5620*/  LEA.HI.X.SX32 R9, R93, R65, 0x2, P3 ;  /* 0x000000415d097211 */ /* 0x000fe400018f16ff */
[-C--:B------:R-:W-:Y:S01]  /*5630*/  ISETP.LT.AND P1, PT, R182, R3.reuse, !P0 ;  /* 0x00000003b600720c */ /* 0x080fe20004721270 */
[----:B------:R-:W-:Y:S01]  /*5640*/  @P5 STG.E desc[UR14][R66.64], R21 ;  /* 0x0000001542005986 */ /* 0x000fe2000c10190e */
[-C--:B------:R-:W-:Y:S01]  /*5650*/  LEA R12, P6, R91, R64.reuse, 0x2 ;  /* 0x000000405b0c7211 */ /* 0x080fe200078c10ff */
[----:B------:R-:W-:Y:S01]  /*5660*/  IMAD R17, R2, 0x2, R15 ;  /* 0x0000000202117824 */ /* 0x000fe200078e020f */
[----:B------:R-:W-:Y:S01]  /*5670*/  ISETP.LT.AND P5, PT, R180, R3, !P0 ;  /* 0x00000003b400720c */ /* 0x000fe200047a1270 */
[----:B------:R1:W-:Y:S01]  /*5680*/  @P2 STG.E desc[UR14][R8.64], R22 ;  /* 0x0000001608002986 */ /* 0x0003e2000c10190e */
[----:B--2---:R-:W-:Y:S01]  /*5690*/  LEA R10, P2, R89, R64, 0x2 ;  /* 0x00000040590a7211 */ /* 0x004fe200078410ff */
[----:B------:R-:W-:Y:S01]  /*56a0*/  IMAD R19, R2, 0x2, R17 ;  /* 0x0000000202137824 */ /* 0x000fe200078e0211 */
[----:B------:R-:W-:-:S02]  /*56b0*/  LEA.HI.X.SX32 R13, R91, R65, 0x2, P6 ;  /* 0x000000415b0d7211 */ /* 0x000fc400030f16ff */
[----:B------:R-:W-:Y:S02]  /*56c0*/  LEA.HI.X.SX32 R11, R89, R65, 0x2, P2 ;  /* 0x00000041590b7211 */ /* 0x000fe400010f16ff */
[-C--:B------:R-:W-:Y:S01]  /*56d0*/  ISETP.LT.AND P3, PT, R178, R3.reuse, !P0 ;  /* 0x00000003b200720c */ /* 0x080fe20004761270 */
[----:B------:R2:W-:Y:S01]  /*56e0*/  @P4 STG.E desc[UR14][R12.64], R23 ;  /* 0x000000170c004986 */ /* 0x0005e2000c10190e */
[-C--:B------:R-:W-:Y:S02]  /*56f0*/  LEA R14, P6, R15, R64.reuse, 0x2 ;  /* 0x000000400f0e7211 */ /* 0x080fe400078c10ff */
[----:B------:R-:W-:Y:S01]  /*5700*/  ISETP.LT.AND P4, PT, R176, R3, !P0 ;  /* 0x00000003b000720c */ /* 0x000fe20004781270 */
[----:B------:R4:W-:Y:S01]  /*5710*/  @P1 STG.E desc[UR14][R10.64], R24 ;  /* 0x000000180a001986 */ /* 0x0009e2000c10190e */
[-C--:B-1----:R-:W-:Y:S02]  /*5720*/  LEA R8, P1, R17, R64.reuse, 0x2 ;  /* 0x0000004011087211 */ /* 0x082fe400078210ff */
[-C--:B------:R-:W-:Y:S01]  /*5730*/  LEA.HI.X.SX32 R15, R15, R65.reuse, 0x2, P6 ;  /* 0x000000410f0f7211 */ /* 0x080fe200030f16ff */
[----:B------:R-:W1:Y:S01]  /*5740*/  LDS.128 R20, [R0] ;  /* 0x0000000000147984 */ /* 0x000e620000000c00 */
[----:B------:R-:W-:Y:S01]  /*5750*/  LEA.HI.X.SX32 R9, R17, R65, 0x2, P1 ;  /* 0x0000004111097211 */ /* 0x000fe200008f16ff */
[----:B------:R-:W-:Y:S01]  /*5760*/  IMAD R17, R2, 0x2, R19 ;  /* 0x0000000202117824 */ /* 0x000fe200078e0213 */
[----:B------:R-:W-:Y:S01]  /*5770*/  ISETP.LT.AND P2, PT, R174, R3, !P0 ;  /* 0x00000003ae00720c */ /* 0x000fe20004741270 */
[----:B------:R5:W-:Y:S01]  /*5780*/  @P5 STG.E desc[UR14][R14.64], R25 ;  /* 0x000000190e005986 */ /* 0x000be2000c10190e */
[----:B--2---:R-:W-:-:S02]  /*5790*/  LEA R12, P6, R19, R64, 0x2 ;  /* 0x00000040130c7211 */ /* 0x004fc400078c10ff */
[----:B------:R-:W-:Y:S01]  /*57a0*/  ISETP.LT.AND P5, PT, R172, R3, !P0 ;  /* 0x00000003ac00720c */ /* 0x000fe200047a1270 */
[----:B------:R2:W-:Y:S01]  /*57b0*/  @P3 STG.E desc[UR14][R8.64], R26 ;  /* 0x0000001a08003986 */ /* 0x0005e2000c10190e */
[----:B------:R-:W-:Y:S01]  /*57c0*/  LEA.HI.X.SX32 R13, R19, R65, 0x2, P6 ;  /* 0x00000041130d7211 */ /* 0x000fe200030f16ff */
[----:B------:R-:W-:Y:S01]  /*57d0*/  IMAD R19, R2, 0x2, R17 ;  /* 0x0000000202137824 */ /* 0x000fe200078e0211 */
[CC--:B----4-:R-:W-:Y:S02]  /*57e0*/  LEA R10, P3, R17.reuse, R64.reuse, 0x2 ;  /* 0x00000040110a7211 */ /* 0x0d0fe400078610ff */
[----:B------:R-:W-:Y:S01]  /*57f0*/  ISETP.LT.AND P1, PT, R170, R3, !P0 ;  /* 0x00000003aa00720c */ /* 0x000fe20004721270 */
[----:B------:R4:W-:Y:S01]  /*5800*/  @P4 STG.E desc[UR14][R12.64], R27 ;  /* 0x0000001b0c004986 */ /* 0x0009e2000c10190e */
[----:B------:R-:W-:Y:S01]  /*5810*/  LEA.HI.X.SX32 R11, R17, R65, 0x2, P3 ;  /* 0x00000041110b7211 */ /* 0x000fe200018f16ff */
[----:B------:R-:W-:Y:S01]  /*5820*/  IMAD R17, R2, 0x2, R19 ;  /* 0x0000000202117824 */ /* 0x000fe200078e0213 */
[----:B-----5:R-:W-:-:S02]  /*5830*/  LEA R14, P6, R19, R64, 0x2 ;  /* 0x00000040130e7211 */ /* 0x020fc400078c10ff */
[----:B------:R-:W-:Y:S01]  /*5840*/  ISETP.LT.AND P4, PT, R168, R3, !P0 ;  /* 0x00000003a800720c */ /* 0x000fe20004781270 */
[----:B------:R5:W-:Y:S01]  /*5850*/  @P2 STG.E desc[UR14][R10.64], R28 ;  /* 0x0000001c0a002986 */ /* 0x000be2000c10190e */
[----:B------:R-:W-:Y:S01]  /*5860*/  LEA.HI.X.SX32 R15, R19, R65, 0x2, P6 ;  /* 0x00000041130f7211 */ /* 0x000fe200030f16ff */
[----:B------:R-:W-:Y:S01]  /*5870*/  IMAD R19, R2, 0x2, R17 ;  /* 0x0000000202137824 */ /* 0x000fe200078e0211 */
[CC--:B--2---:R-:W-:Y:S02]  /*5880*/  LEA R8, P2, R17.reuse, R64.reuse, 0x2 ;  /* 0x0000004011087211 */ /* 0x0c4fe400078410ff */
[----:B------:R-:W-:Y:S01]  /*5890*/  ISETP.LT.AND P3, PT, R166, R3, !P0 ;  /* 0x00000003a600720c */ /* 0x000fe20004761270 */
[----:B------:R2:W-:Y:S01]  /*58a0*/  @P5 STG.E desc[UR14][R14.64], R29 ;  /* 0x0000001d0e005986 */ /* 0x0005e2000c10190e */
[----:B------:R-:W-:Y:S01]  /*58b0*/  LEA.HI.X.SX32 R9, R17, R65, 0x2, P2 ;  /* 0x0000004111097211 */ /* 0x000fe200010f16ff */
[----:B------:R-:W-:Y:S01]  /*58c0*/  IMAD R17, R2, 0x2, R19 ;  /* 0x0000000202117824 */ /* 0x000fe200078e0213 */
[----:B----4-:R-:W-:-:S02]  /*58d0*/  LEA R12, P6, R19, R64, 0x2 ;  /* 0x00000040130c7211 */ /* 0x010fc400078c10ff */
[----:B------:R-:W-:Y:S01]  /*58e0*/  ISETP.LT.AND P5, PT, R164, R3, !P0 ;  /* 0x00000003a400720c */ /* 0x000fe200047a1270 */
[----:B------:R4:W-:Y:S01]  /*58f0*/  @P1 STG.E desc[UR14][R8.64], R30 ;  /* 0x0000001e08001986 */ /* 0x0009e2000c10190e */
[----:B------:R-:W-:Y:S01]  /*5900*/  LEA.HI.X.SX32 R13, R19, R65, 0x2, P6 ;  /* 0x00000041130d7211 */ /* 0x000fe200030f16ff */
[----:B------:R-:W-:Y:S01]  /*5910*/  IMAD R19, R2, 0x2, R17 ;  /* 0x0000000202137824 */ /* 0x000fe200078e0211 */
[CC--:B-----5:R-:W-:Y:S02]  /*5920*/  LEA R10, P1, R17.reuse, R64.reuse, 0x2 ;  /* 0x00000040110a7211 */ /* 0x0e0fe400078210ff */
[----:B------:R-:W-:Y:S01]  /*5930*/  ISETP.LT.AND P2, PT, R162, R3, !P0 ;  /* 0x00000003a200720c */ /* 0x000fe20004741270 */
[----:B------:R5:W-:Y:S01]  /*5940*/  @P4 STG.E desc[UR14][R12.64], R31 ;  /* 0x0000001f0c004986 */ /* 0x000be2000c10190e */
[----:B------:R-:W-:Y:S01]  /*5950*/  LEA.HI.X.SX32 R11, R17, R65, 0x2, P1 ;  /* 0x00000041110b7211 */ /* 0x000fe200008f16ff */
[----:B------:R-:W-:Y:S01]  /*5960*/  IMAD R17, R2, 0x2, R19 ;  /* 0x0000000202117824 */ /* 0x000fe200078e0213 */
        /* <DEDUP_REMOVED lines=102> */
[----:B---3--:R3:W-:Y:S01]  /*5fd0*/  @P2 STG.E desc[UR14][R10.64], R52 ;  /* 0x000000340a002986 */ /* 0x0087e2000c10190e */
        /* <DEDUP_REMOVED lines=12> */
[CC--:B---3--:R-:W-:Y:S02]  /*60a0*/  LEA R10, P1, R17.reuse, R64.reuse, 0x2 ;  /* 0x00000040110a7211 */ /* 0x0c8fe400078210ff */
        /* <DEDUP_REMOVED lines=14> */
[----:B---3--:R-:W-:-:S02]  /*6190*/  LEA R12, P6, R19, R64, 0x2 ;  /* 0x00000040130c7211 */ /* 0x008fc400078c10ff */
[----:B------:R-:W-:Y:S01]  /*61a0*/  ISETP.LT.AND P5, PT, R108, R3, !P0 ;  /* 0x000000036c00720c */ /* 0x000fe200047a1270 */
[----:B------:R3:W-:Y:S01]  /*61b0*/  @P2 STG.E desc[UR14][R8.64], R6 ;  /* 0x0000000608002986 */ /* 0x0007e2000c10190e */
[----:B------:R-:W-:Y:S01]  /*61c0*/  LEA.HI.X.SX32 R13, R19, R65, 0x2, P6 ;  /* 0x00000041130d7211 */ /* 0x000fe200030f16ff */
[----:B------:R-:W-:Y:S01]  /*61d0*/  IMAD R19, R2, 0x2, R17 ;  /* 0x0000000202137824 */ /* 0x000fe200078e0211 */
[CC--:B--2---:R-:W-:Y:S02]  /*61e0*/  LEA R10, P2, R17.reuse, R64.reuse, 0x2 ;  /* 0x00000040110a7211 */ /* 0x0c4fe400078410ff */
[----:B------:R-:W-:Y:S01]  /*61f0*/  ISETP.LT.AND P3, PT, R106, R3, !P0 ;  /* 0x000000036a00720c */ /* 0x000fe20004761270 */
[C---:B----4-:R-:W-:Y:S01]  /*6200*/  IMAD R15, R2.reuse, 0x2, R19 ;  /* 0x00000002020f7824 */ /* 0x050fe200078e0213 */
[----:B------:R-:W-:Y:S01]  /*6210*/  LEA.HI.X.SX32 R11, R17, R65, 0x2, P2 ;  /* 0x00000041110b7211 */ /* 0x000fe200010f16ff */
[----:B------:R2:W-:Y:S01]  /*6220*/  @P4 STG.E desc[UR14][R12.64], R7 ;  /* 0x000000070c004986 */ /* 0x0005e2000c10190e */
[-C--:B------:R-:W-:Y:S01]  /*6230*/  LEA R4, P6, R19, R64.reuse, 0x2 ;  /* 0x0000004013047211 */ /* 0x080fe200078c10ff */
[----:B------:R-:W-:Y:S01]  /*6240*/  IMAD R17, R2, 0x2, R15 ;  /* 0x0000000202117824 */ /* 0x000fe200078e020f */
[----:B------:R-:W-:Y:S01]  /*6250*/  ISETP.LT.AND P4, PT, R104, R3, !P0 ;  /* 0x000000036800720c */ /* 0x000fe20004781270 */
[----:B------:R4:W-:Y:S01]  /*6260*/  @P1 STG.E desc[UR14][R10.64], R56 ;  /* 0x000000380a001986 */ /* 0x0009e2000c10190e */
[----:B---3--:R-:W-:-:S02]  /*6270*/  LEA R8, P1, R15, R64, 0x2 ;  /* 0x000000400f087211 */ /* 0x008fc400078210ff */
[-C--:B------:R-:W-:Y:S02]  /*6280*/  LEA.HI.X.SX32 R5, R19, R65.reuse, 0x2, P6 ;  /* 0x0000004113057211 */ /* 0x080fe400030f16ff */
[----:B------:R-:W-:Y:S02]  /*6290*/  LEA.HI.X.SX32 R9, R15, R65, 0x2, P1 ;  /* 0x000000410f097211 */ /* 0x000fe400008f16ff */
[CC--:B------:R-:W-:Y:S01]  /*62a0*/  LEA R6, P6, R17.reuse, R64.reuse, 0x2 ;  /* 0x0000004011067211 */ /* 0x0c0fe200078c10ff */
[----:B--2---:R-:W-:Y:S01]  /*62b0*/  IMAD R13, R2, 0x2, R17 ;  /* 0x00000002020d7824 */ /* 0x004fe200078e0211 */
[-C--:B------:R-:W-:Y:S01]  /*62c0*/  ISETP.LT.AND P2, PT, R102, R3.reuse, !P0 ;  /* 0x000000036600720c */ /* 0x080fe20004741270 */
[----:B------:R2:W-:Y:S01]  /*62d0*/  @P5 STG.E desc[UR14][R4.64], R57 ;  /* 0x0000003904005986 */ /* 0x0005e2000c10190e */
[----:B------:R-:W-:Y:S01]  /*62e0*/  ISETP.LT.AND P1, PT, R100, R3, !P0 ;  /* 0x000000036400720c */ /* 0x000fe20004721270 */
[C---:B------:R-:W-:Y:S01]  /*62f0*/  IMAD R15, R2.reuse, 0x2, R13 ;  /* 0x00000002020f7824 */ /* 0x040fe200078e020d */
[----:B------:R-:W-:Y:S01]  /*6300*/  LEA.HI.X.SX32 R7, R17, R65, 0x2, P6 ;  /* 0x0000004111077211 */ /* 0x000fe200030f16ff */
[----:B------:R-:W-:Y:S01]  /*6310*/  @P3 STG.E desc[UR14][R8.64], R58 ;  /* 0x0000003a08003986 */ /* 0x000fe2000c10190e */
[C---:B----4-:R-:W-:Y:S01]  /*6320*/  LEA R10, P3, R13.reuse, R64, 0x2 ;  /* 0x000000400d0a7211 */ /* 0x050fe200078610ff */
[----:B------:R-:W-:Y:S01]  /*6330*/  IMAD R17, R2, 0x2, R15 ;  /* 0x0000000202117824 */ /* 0x000fe200078e020f */
[----:B------:R-:W-:Y:S01]  /*6340*/  ISETP.LT.AND P5, PT, R98, R3, !P0 ;  /* 0x000000036200720c */ /* 0x000fe200047a1270 */
[----:B------:R3:W-:Y:S01]  /*6350*/  @P4 STG.E desc[UR14][R6.64], R59 ;  /* 0x0000003b06004986 */ /* 0x0007e2000c10190e */
[----:B------:R-:W-:Y:S01]  /*6360*/  LEA.HI.X.SX32 R11, R13, R65, 0x2, P3 ;  /* 0x000000410d0b7211 */ /* 0x000fe200018f16ff */
[----:B------:R-:W-:Y:S01]  /*6370*/  IMAD R13, R2, 0x2, R17 ;  /* 0x00000002020d7824 */ /* 0x000fe200078e0211 */
[----:B------:R-:W-:-:S02]  /*6380*/  ISETP.LT.AND P4, PT, R92, R3, !P0 ;  /* 0x000000035c00720c */ /* 0x000fc40004781270 */
[CC--:B--2---:R-:W-:Y:S01]  /*6390*/  LEA R4, P6, R15.reuse, R64.reuse, 0x2 ;  /* 0x000000400f047211 */ /* 0x0c4fe200078c10ff */
[----:B------:R2:W-:Y:S01]  /*63a0*/  @P2 STG.E desc[UR14][R10.64], R60 ;  /* 0x0000003c0a002986 */ /* 0x0005e2000c10190e */
[----:B------:R-:W-:Y:S02]  /*63b0*/  ISETP.LT.AND P3, PT, R88, R3, !P0 ;  /* 0x000000035800720c */ /* 0x000fe40004761270 */
[----:B------:R-:W-:Y:S01]  /*63c0*/  LEA.HI.X.SX32 R5, R15, R65, 0x2, P6 ;  /* 0x000000410f057211 */ /* 0x000fe200030f16ff */
[----:B------:R-:W-:Y:S01]  /*63d0*/  IMAD R15, R2, 0x2, R13 ;  /* 0x00000002020f7824 */ /* 0x000fe200078e020d */
[----:B------:R-:W-:Y:S02]  /*63e0*/  ISETP.LT.AND P2, PT, R96, R3, !P0 ;  /* 0x000000036000720c */ /* 0x000fe40004741270 */
[-C--:B---3--:R-:W-:Y:S01]  /*63f0*/  LEA R6, P6, R17, R64.reuse, 0x2 ;  /* 0x0000004011067211 */ /* 0x088fe200078c10ff */
[----:B------:R3:W-:Y:S01]  /*6400*/  @P1 STG.E desc[UR14][R4.64], R61 ;  /* 0x0000003d04001986 */ /* 0x0007e2000c10190e */
[----:B------:R-:W-:Y:S01]  /*6410*/  IMAD R19, R2, 0x2, R15 ;  /* 0x0000000202137824 */ /* 0x000fe200078e020f */
[----:B------:R-:W-:-:S02]  /*6420*/  LEA R8, P1, R13, R64, 0x2 ;  /* 0x000000400d087211 */ /* 0x000fc400078210ff */
[-C--:B------:R-:W-:Y:S01]  /*6430*/  LEA.HI.X.SX32 R7, R17, R65.reuse, 0x2, P6 ;  /* 0x0000004111077211 */ /* 0x080fe200030f16ff */
[C---:B------:R-:W-:Y:S01]  /*6440*/  IMAD R17, R2.reuse, 0x2, R19 ;  /* 0x0000000202117824 */ /* 0x040fe200078e0213 */
[-C--:B------:R-:W-:Y:S02]  /*6450*/  LEA.HI.X.SX32 R9, R13, R65.reuse, 0x2, P1 ;  /* 0x000000410d097211 */ /* 0x080fe400008f16ff */
[-C--:B--2---:R-:W-:Y:S01]  /*6460*/  LEA R10, P1, R19, R64.reuse, 0x2 ;  /* 0x00000040130a7211 */ /* 0x084fe200078210ff */
[----:B------:R-:W-:Y:S01]  /*6470*/  IMAD R2, R2, 0x2, R17 ;  /* 0x0000000202027824 */ /* 0x000fe200078e0211 */
[----:B------:R-:W-:Y:S01]  /*6480*/  LEA R12, P6, R15, R64, 0x2 ;  /* 0x000000400f0c7211 */ /* 0x000fe200078c10ff */
[----:B------:R3:W-:Y:S01]  /*6490*/  @P5 STG.E desc[UR14][R6.64], R62 ;  /* 0x0000003e06005986 */ /* 0x0007e2000c10190e */
[----:B------:R-:W-:Y:S02]  /*64a0*/  LEA.HI.X.SX32 R11, R19, R65, 0x2, P1 ;  /* 0x00000041130b7211 */ /* 0x000fe400008f16ff */
[-C--:B------:R-:W-:Y:S01]  /*64b0*/  ISETP.LT.AND P1, PT, R90, R3.reuse, !P0 ;  /* 0x000000035a00720c */ /* 0x080fe20004721270 */
[----:B------:R3:W-:Y:S01]  /*64c0*/  @P4 STG.E desc[UR14][R8.64], R63 ;  /* 0x0000003f08004986 */ /* 0x0007e2000c10190e */
[----:B------:R-:W-:-:S02]  /*64d0*/  ISETP.LT.AND P0, PT, R94, R3, !P0 ;  /* 0x000000035e00720c */ /* 0x000fc40004701270 */
[----:B------:R-:W-:Y:S02]  /*64e0*/  LEA.HI.X.SX32 R13, R15, R65, 0x2, P6 ;  /* 0x000000410f0d7211 */ /* 0x000fe400030f16ff */
[----:B------:R-:W-:-:S03]  /*64f0*/  LEA R14, P6, R17, R64, 0x2 ;  /* 0x00000040110e7211 */ /* 0x000fc600078c10ff */
[----:B-1----:R3:W-:Y:S01]  /*6500*/  @P3 STG.E desc[UR14][R12.64], R20 ;  /* 0x000000140c003986 */ /* 0x0027e2000c10190e */
[-C--:B------:R-:W-:Y:S02]  /*6510*/  LEA.HI.X.SX32 R15, R17, R65.reuse, 0x2, P6 ;  /* 0x00000041110f7211 */ /* 0x080fe400030f16ff */
[C---:B------:R-:W-:Y:S01]  /*6520*/  LEA R64, P6, R2.reuse, R64, 0x2 ;  /* 0x0000004002407211 */ /* 0x040fe200078c10ff */
[----:B------:R3:W-:Y:S03]  /*6530*/  @P2 STG.E desc[UR14][R10.64], R21 ;  /* 0x000000150a002986 */ /* 0x0007e6000c10190e */
[----:B------:R-:W-:Y:S01]  /*6540*/  LEA.HI.X.SX32 R65, R2, R65, 0x2, P6 ;  /* 0x0000004102417211 */ /* 0x000fe200030f16ff */
[----:B------:R3:W-:Y:S01]  /*6550*/  @P1 STG.E desc[UR14][R14.64], R22 ;  /* 0x000000160e001986 */ /* 0x0007e2000c10190e */
[----:B------:R-:W-:Y:S07]  /*6560*/  @!P0 EXIT ;  /* 0x000000000000894d */ /* 0x000fee0003800000 */
[----:B------:R-:W-:Y:S01]  /*6570*/  STG.E desc[UR14][R64.64], R23 ;  /* 0x0000001740007986 */ /* 0x000fe2000c10190e */
[----:B------:R-:W-:Y:S05]  /*6580*/  EXIT ;  /* 0x000000000000794d */ /* 0x000fea0003800000 */
.L_x_2:
[----:B------:R-:W-:-:S00]  /*6590*/  BRA `(.L_x_2) ;  /* 0xfffffffc00fc7947 */ /* 0x000fc0000383ffff */
[----:B------:R-:W-:-:S00]  /*65a0*/  NOP ;  /* 0x0000000000007918 */ /* 0x000fc00000000000 */
        /* <DEDUP_REMOVED lines=13> */
.L_x_3:


//--------------------- .nv.shared.matmul_kernel  --------------------------
	.section	.nv.shared.matmul_kernel,"aw",@nobits
	.sectionflags	@""
	.align	16
	.zero		1024


//--------------------- .nv.shared.reserved.0     --------------------------
	.section	.nv.shared.reserved.0,"aw",@nobits
	.weak		__nv_reservedSMEM_offset_0_alias
	.size		__nv_reservedSMEM_offset_0_alias, 0, 0
	.other		__nv_reservedSMEM_offset_0_alias,@"STO_CUDA_RESERVED_SHARED STV_DEFAULT"
__nv_reservedSMEM_offset_0_alias:
	.zero		0


//--------------------- .nv.constant0.matmul_kernel --------------------------
	.section	.nv.constant0.matmul_kernel,"a",@progbits
	.sectionflags	@""
	.align	4
.nv.constant0.matmul_kernel:
	.zero		608


//--------------------- SYMBOLS --------------------------

	.type		.nv.reservedSmem.offset0,@object
	.size		.nv.reservedSmem.offset0,0x4
